//
// Generated by NVIDIA NVVM Compiler
//
// Compiler Build ID: CL-36424714
// Cuda compilation tools, release 13.0, V13.0.88
// Based on NVVM 20.0.0
//

.version 9.0
.target sm_100
.address_size 64

	// .globl	_Z14distribution30PfS_PiS_
// _ZZ14distribution30PfS_PiS_E8tempScan has been demoted
// _ZZ14distribution30PfS_PiS_E8probList has been demoted
// _ZZ14distribution30PfS_PiS_E11compareList has been demoted
.global .align 1 .b8 _ZN34_INTERNAL_2e5d0561_4_k_cu_9787c6724cuda3std3__45__cpo5beginE[1];
.global .align 1 .b8 _ZN34_INTERNAL_2e5d0561_4_k_cu_9787c6724cuda3std3__45__cpo3endE[1];
.global .align 1 .b8 _ZN34_INTERNAL_2e5d0561_4_k_cu_9787c6724cuda3std3__45__cpo6cbeginE[1];
.global .align 1 .b8 _ZN34_INTERNAL_2e5d0561_4_k_cu_9787c6724cuda3std3__45__cpo4cendE[1];
.global .align 1 .b8 _ZN34_INTERNAL_2e5d0561_4_k_cu_9787c6724cuda3std3__45__cpo6rbeginE[1];
.global .align 1 .b8 _ZN34_INTERNAL_2e5d0561_4_k_cu_9787c6724cuda3std3__45__cpo4rendE[1];
.global .align 1 .b8 _ZN34_INTERNAL_2e5d0561_4_k_cu_9787c6724cuda3std3__45__cpo7crbeginE[1];
.global .align 1 .b8 _ZN34_INTERNAL_2e5d0561_4_k_cu_9787c6724cuda3std3__45__cpo5crendE[1];
.global .align 1 .b8 _ZN34_INTERNAL_2e5d0561_4_k_cu_9787c6724cuda3std3__436_GLOBAL__N__2e5d0561_4_k_cu_9787c6726ignoreE[1];
.global .align 1 .b8 _ZN34_INTERNAL_2e5d0561_4_k_cu_9787c6724cuda3std3__419piecewise_constructE[1];
.global .align 1 .b8 _ZN34_INTERNAL_2e5d0561_4_k_cu_9787c6724cuda3std3__48in_placeE[1];
.global .align 1 .b8 _ZN34_INTERNAL_2e5d0561_4_k_cu_9787c6724cuda3std3__420unreachable_sentinelE[1];
.global .align 1 .b8 _ZN34_INTERNAL_2e5d0561_4_k_cu_9787c6724cuda3std3__47nulloptE[1];
.global .align 1 .b8 _ZN34_INTERNAL_2e5d0561_4_k_cu_9787c6724cuda3std3__48unexpectE[1];
.global .align 1 .b8 _ZN34_INTERNAL_2e5d0561_4_k_cu_9787c6724cuda3std6ranges3__45__cpo4swapE[1];
.global .align 1 .b8 _ZN34_INTERNAL_2e5d0561_4_k_cu_9787c6724cuda3std6ranges3__45__cpo9iter_moveE[1];
.global .align 1 .b8 _ZN34_INTERNAL_2e5d0561_4_k_cu_9787c6724cuda3std6ranges3__45__cpo5beginE[1];
.global .align 1 .b8 _ZN34_INTERNAL_2e5d0561_4_k_cu_9787c6724cuda3std6ranges3__45__cpo3endE[1];
.global .align 1 .b8 _ZN34_INTERNAL_2e5d0561_4_k_cu_9787c6724cuda3std6ranges3__45__cpo6cbeginE[1];
.global .align 1 .b8 _ZN34_INTERNAL_2e5d0561_4_k_cu_9787c6724cuda3std6ranges3__45__cpo4cendE[1];
.global .align 1 .b8 _ZN34_INTERNAL_2e5d0561_4_k_cu_9787c6724cuda3std6ranges3__45__cpo7advanceE[1];
.global .align 1 .b8 _ZN34_INTERNAL_2e5d0561_4_k_cu_9787c6724cuda3std6ranges3__45__cpo9iter_swapE[1];
.global .align 1 .b8 _ZN34_INTERNAL_2e5d0561_4_k_cu_9787c6724cuda3std6ranges3__45__cpo4nextE[1];
.global .align 1 .b8 _ZN34_INTERNAL_2e5d0561_4_k_cu_9787c6724cuda3std6ranges3__45__cpo4prevE[1];
.global .align 1 .b8 _ZN34_INTERNAL_2e5d0561_4_k_cu_9787c6724cuda3std6ranges3__45__cpo4dataE[1];
.global .align 1 .b8 _ZN34_INTERNAL_2e5d0561_4_k_cu_9787c6724cuda3std6ranges3__45__cpo5cdataE[1];
.global .align 1 .b8 _ZN34_INTERNAL_2e5d0561_4_k_cu_9787c6724cuda3std6ranges3__45__cpo4sizeE[1];
.global .align 1 .b8 _ZN34_INTERNAL_2e5d0561_4_k_cu_9787c6724cuda3std6ranges3__45__cpo5ssizeE[1];
.global .align 1 .b8 _ZN34_INTERNAL_2e5d0561_4_k_cu_9787c6724cuda3std6ranges3__45__cpo8distanceE[1];
.global .align 1 .b8 _ZN34_INTERNAL_2e5d0561_4_k_cu_9787c6726thrust24THRUST_300001_SM_1000_NS6system6detail10sequential3seqE[1];
.global .align 1 .b8 _ZN34_INTERNAL_2e5d0561_4_k_cu_9787c6726thrust24THRUST_300001_SM_1000_NS12placeholders2_1E[1];
.global .align 1 .b8 _ZN34_INTERNAL_2e5d0561_4_k_cu_9787c6726thrust24THRUST_300001_SM_1000_NS12placeholders2_2E[1];
.global .align 1 .b8 _ZN34_INTERNAL_2e5d0561_4_k_cu_9787c6726thrust24THRUST_300001_SM_1000_NS12placeholders2_3E[1];
.global .align 1 .b8 _ZN34_INTERNAL_2e5d0561_4_k_cu_9787c6726thrust24THRUST_300001_SM_1000_NS12placeholders2_4E[1];
.global .align 1 .b8 _ZN34_INTERNAL_2e5d0561_4_k_cu_9787c6726thrust24THRUST_300001_SM_1000_NS12placeholders2_5E[1];
.global .align 1 .b8 _ZN34_INTERNAL_2e5d0561_4_k_cu_9787c6726thrust24THRUST_300001_SM_1000_NS12placeholders2_6E[1];
.global .align 1 .b8 _ZN34_INTERNAL_2e5d0561_4_k_cu_9787c6726thrust24THRUST_300001_SM_1000_NS12placeholders2_7E[1];
.global .align 1 .b8 _ZN34_INTERNAL_2e5d0561_4_k_cu_9787c6726thrust24THRUST_300001_SM_1000_NS12placeholders2_8E[1];
.global .align 1 .b8 _ZN34_INTERNAL_2e5d0561_4_k_cu_9787c6726thrust24THRUST_300001_SM_1000_NS12placeholders2_9E[1];
.global .align 1 .b8 _ZN34_INTERNAL_2e5d0561_4_k_cu_9787c6726thrust24THRUST_300001_SM_1000_NS12placeholders3_10E[1];

.visible .entry _Z14distribution30PfS_PiS_(
	.param .u64 .ptr .align 1 _Z14distribution30PfS_PiS__param_0,
	.param .u64 .ptr .align 1 _Z14distribution30PfS_PiS__param_1,
	.param .u64 .ptr .align 1 _Z14distribution30PfS_PiS__param_2,
	.param .u64 .ptr .align 1 _Z14distribution30PfS_PiS__param_3
)
{
	.reg .pred 	%p<4>;
	.reg .b32 	%r<25>;
	.reg .b32 	%f<34>;
	.reg .b64 	%rd<17>;
	// demoted variable
	.shared .align 4 .b8 _ZZ14distribution30PfS_PiS_E8tempScan[184];
	// demoted variable
	.shared .align 4 .b8 _ZZ14distribution30PfS_PiS_E8probList[120];
	// demoted variable
	.shared .align 4 .b8 _ZZ14distribution30PfS_PiS_E11compareList[120];
	ld.param.u64 	%rd3, [_Z14distribution30PfS_PiS__param_0];
	ld.param.u64 	%rd4, [_Z14distribution30PfS_PiS__param_1];
	ld.param.u64 	%rd1, [_Z14distribution30PfS_PiS__param_2];
	ld.param.u64 	%rd2, [_Z14distribution30PfS_PiS__param_3];
	cvta.to.global.u64 	%rd5, %rd4;
	cvta.to.global.u64 	%rd6, %rd3;
	mov.u32 	%r1, %ctaid.x;
	mov.u32 	%r4, %tid.x;
	mad.lo.s32 	%r5, %r1, 30, %r4;
	mul.wide.u32 	%rd7, %r5, 4;
	add.s64 	%rd8, %rd6, %rd7;
	ld.global.f32 	%f4, [%rd8];
	shl.b32 	%r6, %r4, 2;
	mov.u32 	%r7, _ZZ14distribution30PfS_PiS_E8probList;
	add.s32 	%r8, %r7, %r6;
	st.shared.f32 	[%r8], %f4;
	// begin inline asm
	mov.u32 %r3, %laneid;
	// end inline asm
	mul.hi.u32 	%r9, %r3, -2004318071;
	shr.u32 	%r10, %r9, 4;
	mul.lo.s32 	%r11, %r10, 30;
	sub.s32 	%r12, %r3, %r11;
	shl.b32 	%r13, %r12, 2;
	mov.u32 	%r14, _ZZ14distribution30PfS_PiS_E8tempScan;
	add.s32 	%r15, %r14, %r13;
	mov.b32 	%r16, 0;
	st.volatile.shared.u32 	[%r15], %r16;
	bar.warp.sync 	1073741823;
	st.shared.f32 	[%r8], %f4;
	st.volatile.shared.f32 	[%r15+64], %f4;
	bar.warp.sync 	1073741823;
	ld.volatile.shared.f32 	%f5, [%r15+60];
	ld.shared.f32 	%f6, [%r8];
	add.f32 	%f7, %f5, %f6;
	st.shared.f32 	[%r8], %f7;
	bar.warp.sync 	1073741823;
	ld.shared.f32 	%f8, [%r8];
	st.volatile.shared.f32 	[%r15+64], %f8;
	bar.warp.sync 	1073741823;
	ld.volatile.shared.f32 	%f9, [%r15+56];
	ld.shared.f32 	%f10, [%r8];
	add.f32 	%f11, %f9, %f10;
	st.shared.f32 	[%r8], %f11;
	bar.warp.sync 	1073741823;
	ld.shared.f32 	%f12, [%r8];
	st.volatile.shared.f32 	[%r15+64], %f12;
	bar.warp.sync 	1073741823;
	ld.volatile.shared.f32 	%f13, [%r15+48];
	ld.shared.f32 	%f14, [%r8];
	add.f32 	%f15, %f13, %f14;
	st.shared.f32 	[%r8], %f15;
	bar.warp.sync 	1073741823;
	ld.shared.f32 	%f16, [%r8];
	st.volatile.shared.f32 	[%r15+64], %f16;
	bar.warp.sync 	1073741823;
	ld.volatile.shared.f32 	%f17, [%r15+32];
	ld.shared.f32 	%f18, [%r8];
	add.f32 	%f19, %f17, %f18;
	st.shared.f32 	[%r8], %f19;
	bar.warp.sync 	1073741823;
	ld.shared.f32 	%f20, [%r8];
	st.volatile.shared.f32 	[%r15+64], %f20;
	bar.warp.sync 	1073741823;
	ld.volatile.shared.f32 	%f21, [%r15];
	ld.shared.f32 	%f22, [%r8];
	add.f32 	%f23, %f21, %f22;
	st.shared.f32 	[%r8], %f23;
	bar.warp.sync 	1073741823;
	ld.shared.f32 	%f24, [%r8];
	ld.shared.f32 	%f25, [_ZZ14distribution30PfS_PiS_E8probList+116];
	div.rn.f32 	%f26, %f24, %f25;
	st.shared.f32 	[%r8], %f26;
	bar.sync 	0;
	mul.wide.u32 	%rd9, %r1, 4;
	add.s64 	%rd10, %rd5, %rd9;
	ld.global.f32 	%f27, [%rd10];
	ld.shared.f32 	%f28, [%r8];
	setp.ge.f32 	%p1, %f27, %f28;
	selp.u32 	%r17, 1, 0, %p1;
	mov.u32 	%r18, _ZZ14distribution30PfS_PiS_E11compareList;
	add.s32 	%r19, %r18, %r6;
	st.shared.u32 	[%r19], %r17;
	bar.sync 	0;
	ld.shared.u32 	%r20, [%r19];
	mov.b32 	%r21, -1;
	redux.sync.add.s32 %r2, %r20, %r21;
	setp.ne.s32 	%p2, %r4, 0;
	@%p2 bra 	$L__BB0_5;
	cvta.to.global.u64 	%rd11, %rd1;
	add.s64 	%rd13, %rd11, %rd9;
	st.global.u32 	[%rd13], %r2;
	setp.ne.s32 	%p3, %r2, 0;
	@%p3 bra 	$L__BB0_3;
	ld.shared.f32 	%f33, [_ZZ14distribution30PfS_PiS_E8probList];
	bra.uni 	$L__BB0_4;
$L__BB0_3:
	shl.b32 	%r22, %r2, 2;
	add.s32 	%r24, %r7, %r22;
	ld.shared.f32 	%f29, [%r24];
	ld.shared.f32 	%f30, [%r24+-4];
	sub.f32 	%f33, %f29, %f30;
$L__BB0_4:
	lg2.approx.f32 	%f31, %f33;
	mul.f32 	%f32, %f31, 0fBF317218;
	cvta.to.global.u64 	%rd14, %rd2;
	add.s64 	%rd16, %rd14, %rd9;
	st.global.f32 	[%rd16], %f32;
$L__BB0_5:
	ret;

}
	// .globl	_ZN3cub18CUB_300001_SM_10006detail11EmptyKernelIvEEvv
.visible .entry _ZN3cub18CUB_300001_SM_10006detail11EmptyKernelIvEEvv()
{


	ret;

}


// ===== COMPILED SASS (sm_100) =====

	.target	sm_100

	.elftype	@"ET_EXEC"


//--------------------- .note.nv.tkinfo           --------------------------
	.section	.note.nv.tkinfo,"",@"SHT_NOTE"
	.sectionflags	@"SHF_NOTE_NV_TKINFO"
	.tkinfo
        /*0018*/ 	.word	0x00000002
        /*0030*/ 	.string	""
        /*0030*/ 	.string	"ptxas"
        /*0030*/ 	.string	"Cuda compilation tools, release 13.0, V13.0.88"
        /*0030*/ 	.string	"Build cuda_13.0.r13.0/compiler.36424714_0"
        /*0030*/ 	.string	"-arch sm_100 -m 64 "



//--------------------- .note.nv.cuinfo           --------------------------
	.section	.note.nv.cuinfo,"",@"SHT_NOTE"
	.sectionflags	@"SHF_NOTE_NV_CUINFO"
        /*0018*/ 	.short	0x0002
        /*001a*/ 	.short	0x0064
        /*001c*/ 	.short	0x0082
	.zero		2


//--------------------- .nv.info                  --------------------------
	.section	.nv.info,"",@"SHT_CUDA_INFO"
	.align	4


	//----- nvinfo : EIATTR_REGCOUNT
	.align		4
        /*0000*/ 	.byte	0x04, 0x2f
        /*0002*/ 	.short	(.L_41 - .L_40)
	.align		4
.L_40:
        /*0004*/ 	.word	index@(_Z14distribution30PfS_PiS_)
        /*0008*/ 	.word	0x00000011


	//----- nvinfo : EIATTR_FRAME_SIZE
	.align		4
.L_41:
        /*000c*/ 	.byte	0x04, 0x11
        /*000e*/ 	.short	(.L_43 - .L_42)
	.align		4
.L_42:
        /*0010*/ 	.word	index@($__internal_0_$__cuda_sm3x_div_rn_noftz_f32_slowpath)
        /*0014*/ 	.word	0x00000000


	//----- nvinfo : EIATTR_FRAME_SIZE
	.align		4
.L_43:
        /*0018*/ 	.byte	0x04, 0x11
        /*001a*/ 	.short	(.L_45 - .L_44)
	.align		4
.L_44:
        /*001c*/ 	.word	index@(_Z14distribution30PfS_PiS_)
        /*0020*/ 	.word	0x00000000


	//----- nvinfo : EIATTR_REGCOUNT
	.align		4
.L_45:
        /*0024*/ 	.byte	0x04, 0x2f
        /*0026*/ 	.short	(.L_47 - .L_46)
	.align		4
.L_46:
        /*0028*/ 	.word	index@(_ZN3cub18CUB_300001_SM_10006detail11EmptyKernelIvEEvv)
        /*002c*/ 	.word	0x00000004


	//----- nvinfo : EIATTR_FRAME_SIZE
	.align		4
.L_47:
        /*0030*/ 	.byte	0x04, 0x11
        /*0032*/ 	.short	(.L_49 - .L_48)
	.align		4
.L_48:
        /*0034*/ 	.word	index@(_ZN3cub18CUB_300001_SM_10006detail11EmptyKernelIvEEvv)
        /*0038*/ 	.word	0x00000000


	//----- nvinfo : EIATTR_MIN_STACK_SIZE
	.align		4
.L_49:
        /*003c*/ 	.byte	0x04, 0x12
        /*003e*/ 	.short	(.L_51 - .L_50)
	.align		4
.L_50:
        /*0040*/ 	.word	index@(_ZN3cub18CUB_300001_SM_10006detail11EmptyKernelIvEEvv)
        /*0044*/ 	.word	0x00000000


	//----- nvinfo : EIATTR_MIN_STACK_SIZE
	.align		4
.L_51:
        /*0048*/ 	.byte	0x04, 0x12
        /*004a*/ 	.short	(.L_53 - .L_52)
	.align		4
.L_52:
        /*004c*/ 	.word	index@(_Z14distribution30PfS_PiS_)
        /*0050*/ 	.word	0x00000000
.L_53:


//--------------------- .nv.compat                --------------------------
	.section	.nv.compat,"",@"SHT_CUDA_COMPAT_INFO"
	.align	4
        /*0000*/ 	.byte	0x02, 0x09, 0x00, 0x00, 0x02, 0x02, 0x01, 0x00, 0x02, 0x05, 0x05, 0x00, 0x03, 0x07, 0x01, 0x01
        /*0010*/ 	.byte	0x02, 0x03, 0x00, 0x00, 0x02, 0x06, 0x01, 0x00, 0x04, 0x0b, 0x08, 0x00, 0x01, 0x00, 0x00, 0x00
        /*0020*/ 	.byte	0x00, 0x00, 0x00, 0x00


//--------------------- .nv.info._ZN3cub18CUB_300001_SM_10006detail11EmptyKernelIvEEvv --------------------------
	.section	.nv.info._ZN3cub18CUB_300001_SM_10006detail11EmptyKernelIvEEvv,"",@"SHT_CUDA_INFO"
	.sectionflags	@""
	.align	4


	//----- nvinfo : EIATTR_CUDA_API_VERSION
	.align		4
        /*0000*/ 	.byte	0x04, 0x37
        /*0002*/ 	.short	(.L_55 - .L_54)
.L_54:
        /*0004*/ 	.word	0x00000082


	//----- nvinfo : EIATTR_SPARSE_MMA_MASK
	.align		4
.L_55:
        /*0008*/ 	.byte	0x03, 0x50
        /*000a*/ 	.short	0x0000


	//----- nvinfo : EIATTR_MAXREG_COUNT
	.align		4
        /*000c*/ 	.byte	0x03, 0x1b
        /*000e*/ 	.short	0x00ff


	//----- nvinfo : EIATTR_MERCURY_ISA_VERSION
	.align		4
        /*0010*/ 	.byte	0x03, 0x5f
        /*0012*/ 	.short	0x0101


	//----- nvinfo : EIATTR_VRC_CTA_INIT_COUNT
	.align		4
        /*0014*/ 	.byte	0x02, 0x4a
	.zero		1
	.zero		1


	//----- nvinfo : EIATTR_EXIT_INSTR_OFFSETS
	.align		4
        /*0018*/ 	.byte	0x04, 0x1c
        /*001a*/ 	.short	(.L_57 - .L_56)


	//   ....[0]....
.L_56:
        /*001c*/ 	.word	0x00000010


	//----- nvinfo : EIATTR_SW_WAR
	.align		4
.L_57:
        /*0020*/ 	.byte	0x04, 0x36
        /*0022*/ 	.short	(.L_59 - .L_58)
.L_58:
        /*0024*/ 	.word	0x00000008
.L_59:


//--------------------- .nv.info._Z14distribution30PfS_PiS_ --------------------------
	.section	.nv.info._Z14distribution30PfS_PiS_,"",@"SHT_CUDA_INFO"
	.sectionflags	@""
	.align	4


	//----- nvinfo : EIATTR_CUDA_API_VERSION
	.align		4
        /*0000*/ 	.byte	0x04, 0x37
        /*0002*/ 	.short	(.L_61 - .L_60)
.L_60:
        /*0004*/ 	.word	0x00000082


	//----- nvinfo : EIATTR_KPARAM_INFO
	.align		4
.L_61:
        /*0008*/ 	.byte	0x04, 0x17
        /*000a*/ 	.short	(.L_63 - .L_62)
.L_62:
        /*000c*/ 	.word	0x00000000
        /*0010*/ 	.short	0x0003
        /*0012*/ 	.short	0x0018
        /*0014*/ 	.byte	0x00, 0xf5, 0x21, 0x00


	//----- nvinfo : EIATTR_KPARAM_INFO
	.align		4
.L_63:
        /*0018*/ 	.byte	0x04, 0x17
        /*001a*/ 	.short	(.L_65 - .L_64)
.L_64:
        /*001c*/ 	.word	0x00000000
        /*0020*/ 	.short	0x0002
        /*0022*/ 	.short	0x0010
        /*0024*/ 	.byte	0x00, 0xf5, 0x21, 0x00


	//----- nvinfo : EIATTR_KPARAM_INFO
	.align		4
.L_65:
        /*0028*/ 	.byte	0x04, 0x17
        /*002a*/ 	.short	(.L_67 - .L_66)
.L_66:
        /*002c*/ 	.word	0x00000000
        /*0030*/ 	.short	0x0001
        /*0032*/ 	.short	0x0008
        /*0034*/ 	.byte	0x00, 0xf5, 0x21, 0x00


	//----- nvinfo : EIATTR_KPARAM_INFO
	.align		4
.L_67:
        /*0038*/ 	.byte	0x04, 0x17
        /*003a*/ 	.short	(.L_69 - .L_68)
.L_68:
        /*003c*/ 	.word	0x00000000
        /*0040*/ 	.short	0x0000
        /*0042*/ 	.short	0x0000
        /*0044*/ 	.byte	0x00, 0xf5, 0x21, 0x00


	//----- nvinfo : EIATTR_SPARSE_MMA_MASK
	.align		4
.L_69:
        /*0048*/ 	.byte	0x03, 0x50
        /*004a*/ 	.short	0x0000


	//----- nvinfo : EIATTR_MAXREG_COUNT
	.align		4
        /*004c*/ 	.byte	0x03, 0x1b
        /*004e*/ 	.short	0x00ff


	//----- nvinfo : EIATTR_NUM_BARRIERS
	.align		4
        /*0050*/ 	.byte	0x02, 0x4c
        /*0052*/ 	.byte	0x01
	.zero		1


	//----- nvinfo : EIATTR_MERCURY_ISA_VERSION
	.align		4
        /*0054*/ 	.byte	0x03, 0x5f
        /*0056*/ 	.short	0x0101


	//----- nvinfo : EIATTR_COOP_GROUP_MASK_REGIDS
	.align		4
        /*0058*/ 	.byte	0x04, 0x29
        /*005a*/ 	.short	(.L_71 - .L_70)


	//   ....[0]....
.L_70:
        /*005c*/ 	.word	0x05000008


	//   ....[1]....
        /*0060*/ 	.word	0x05000008


	//   ....[2]....
        /*0064*/ 	.word	0x05000008


	//   ....[3]....
        /*0068*/ 	.word	0x05000008


	//   ....[4]....
        /*006c*/ 	.word	0x05000008


	//   ....[5]....
        /*0070*/ 	.word	0x05000008


	//   ....[6]....
        /*0074*/ 	.word	0x05000008


	//   ....[7]....
        /*0078*/ 	.word	0x05000008


	//   ....[8]....
        /*007c*/ 	.word	0x05000008


	//   ....[9]....
        /*0080*/ 	.word	0x05000008


	//   ....[10]....
        /*0084*/ 	.word	0x05000008


	//   ....[11]....
        /*0088*/ 	.word	0xffffffff


	//----- nvinfo : EIATTR_COOP_GROUP_INSTR_OFFSETS
	.align		4
.L_71:
        /*008c*/ 	.byte	0x04, 0x28
        /*008e*/ 	.short	(.L_73 - .L_72)


	//   ....[0]....
.L_72:
        /*0090*/ 	.word	0x00000170


	//   ....[1]....
        /*0094*/ 	.word	0x000001a0


	//   ....[2]....
        /*0098*/ 	.word	0x000001f0


	//   ....[3]....
        /*009c*/ 	.word	0x00000220


	//   ....[4]....
        /*00a0*/ 	.word	0x00000270


	//   ....[5]....
        /*00a4*/ 	.word	0x000002a0


	//   ....[6]....
        /*00a8*/ 	.word	0x000002f0


	//   ....[7]....
        /*00ac*/ 	.word	0x00000320


	//   ....[8]....
        /*00b0*/ 	.word	0x00000370


	//   ....[9]....
        /*00b4*/ 	.word	0x000003a0


	//   ....[10]....
        /*00b8*/ 	.word	0x000003f0


	//   ....[11]....
        /*00bc*/ 	.word	0x000005f0


	//----- nvinfo : EIATTR_VRC_CTA_INIT_COUNT
	.align		4
.L_73:
        /*00c0*/ 	.byte	0x02, 0x4a
	.zero		1
	.zero		1


	//----- nvinfo : EIATTR_EXIT_INSTR_OFFSETS
	.align		4
        /*00c4*/ 	.byte	0x04, 0x1c
        /*00c6*/ 	.short	(.L_75 - .L_74)


	//   ....[0]....
.L_74:
        /*00c8*/ 	.word	0x00000610


	//   ....[1]....
        /*00cc*/ 	.word	0x00000740


	//----- nvinfo : EIATTR_CRS_STACK_SIZE
	.align		4
.L_75:
        /*00d0*/ 	.byte	0x04, 0x1e
        /*00d2*/ 	.short	(.L_77 - .L_76)
.L_76:
        /*00d4*/ 	.word	0x00000000


	//----- nvinfo : EIATTR_CBANK_PARAM_SIZE
	.align		4
.L_77:
        /*00d8*/ 	.byte	0x03, 0x19
        /*00da*/ 	.short	0x0020


	//----- nvinfo : EIATTR_PARAM_CBANK
	.align		4
        /*00dc*/ 	.byte	0x04, 0x0a
        /*00de*/ 	.short	(.L_79 - .L_78)
	.align		4
.L_78:
        /*00e0*/ 	.word	index@(.nv.constant0._Z14distribution30PfS_PiS_)
        /*00e4*/ 	.short	0x0380
        /*00e6*/ 	.short	0x0020


	//----- nvinfo : EIATTR_SW_WAR
	.align		4
.L_79:
        /*00e8*/ 	.byte	0x04, 0x36
        /*00ea*/ 	.short	(.L_81 - .L_80)
.L_80:
        /*00ec*/ 	.word	0x00000008
.L_81:


//--------------------- .nv.callgraph             --------------------------
	.section	.nv.callgraph,"",@"SHT_CUDA_CALLGRAPH"
	.align	4
	.sectionentsize	8
	.align		4
        /*0000*/ 	.word	0x00000000
	.align		4
        /*0004*/ 	.word	0xffffffff
	.align		4
        /*0008*/ 	.word	0x00000000
	.align		4
        /*000c*/ 	.word	0xfffffffe
	.align		4
        /*0010*/ 	.word	0x00000000
	.align		4
        /*0014*/ 	.word	0xfffffffd
	.align		4
        /*0018*/ 	.word	0x00000000
	.align		4
        /*001c*/ 	.word	0xfffffffc


//--------------------- .nv.constant4             --------------------------
	.section	.nv.constant4,"a",@progbits
	.align	8
	.align		8
.nv.constant4:
        /*0000*/ 	.dword	_ZN34_INTERNAL_2e5d0561_4_k_cu_9787c6724cuda3std3__45__cpo5beginE
	.align		8
        /*0008*/ 	.dword	_ZN34_INTERNAL_2e5d0561_4_k_cu_9787c6724cuda3std3__45__cpo3endE
	.align		8
        /*0010*/ 	.dword	_ZN34_INTERNAL_2e5d0561_4_k_cu_9787c6724cuda3std3__45__cpo6cbeginE
	.align		8
        /*0018*/ 	.dword	_ZN34_INTERNAL_2e5d0561_4_k_cu_9787c6724cuda3std3__45__cpo4cendE
	.align		8
        /*0020*/ 	.dword	_ZN34_INTERNAL_2e5d0561_4_k_cu_9787c6724cuda3std3__45__cpo6rbeginE
	.align		8
        /*0028*/ 	.dword	_ZN34_INTERNAL_2e5d0561_4_k_cu_9787c6724cuda3std3__45__cpo4rendE
	.align		8
        /*0030*/ 	.dword	_ZN34_INTERNAL_2e5d0561_4_k_cu_9787c6724cuda3std3__45__cpo7crbeginE
	.align		8
        /*0038*/ 	.dword	_ZN34_INTERNAL_2e5d0561_4_k_cu_9787c6724cuda3std3__45__cpo5crendE
	.align		8
        /*0040*/ 	.dword	_ZN34_INTERNAL_2e5d0561_4_k_cu_9787c6724cuda3std3__436_GLOBAL__N__2e5d0561_4_k_cu_9787c6726ignoreE
	.align		8
        /*0048*/ 	.dword	_ZN34_INTERNAL_2e5d0561_4_k_cu_9787c6724cuda3std3__419piecewise_constructE
	.align		8
        /*0050*/ 	.dword	_ZN34_INTERNAL_2e5d0561_4_k_cu_9787c6724cuda3std3__48in_placeE
	.align		8
        /*0058*/ 	.dword	_ZN34_INTERNAL_2e5d0561_4_k_cu_9787c6724cuda3std3__420unreachable_sentinelE
	.align		8
        /*0060*/ 	.dword	_ZN34_INTERNAL_2e5d0561_4_k_cu_9787c6724cuda3std3__47nulloptE
	.align		8
        /*0068*/ 	.dword	_ZN34_INTERNAL_2e5d0561_4_k_cu_9787c6724cuda3std3__48unexpectE
	.align		8
        /*0070*/ 	.dword	_ZN34_INTERNAL_2e5d0561_4_k_cu_9787c6724cuda3std6ranges3__45__cpo4swapE
	.align		8
        /*0078*/ 	.dword	_ZN34_INTERNAL_2e5d0561_4_k_cu_9787c6724cuda3std6ranges3__45__cpo9iter_moveE
	.align		8
        /*0080*/ 	.dword	_ZN34_INTERNAL_2e5d0561_4_k_cu_9787c6724cuda3std6ranges3__45__cpo5beginE
	.align		8
        /*0088*/ 	.dword	_ZN34_INTERNAL_2e5d0561_4_k_cu_9787c6724cuda3std6ranges3__45__cpo3endE
	.align		8
        /*0090*/ 	.dword	_ZN34_INTERNAL_2e5d0561_4_k_cu_9787c6724cuda3std6ranges3__45__cpo6cbeginE
	.align		8
        /*0098*/ 	.dword	_ZN34_INTERNAL_2e5d0561_4_k_cu_9787c6724cuda3std6ranges3__45__cpo4cendE
	.align		8
        /*00a0*/ 	.dword	_ZN34_INTERNAL_2e5d0561_4_k_cu_9787c6724cuda3std6ranges3__45__cpo7advanceE
	.align		8
        /*00a8*/ 	.dword	_ZN34_INTERNAL_2e5d0561_4_k_cu_9787c6724cuda3std6ranges3__45__cpo9iter_swapE
	.align		8
        /*00b0*/ 	.dword	_ZN34_INTERNAL_2e5d0561_4_k_cu_9787c6724cuda3std6ranges3__45__cpo4nextE
	.align		8
        /*00b8*/ 	.dword	_ZN34_INTERNAL_2e5d0561_4_k_cu_9787c6724cuda3std6ranges3__45__cpo4prevE
	.align		8
        /*00c0*/ 	.dword	_ZN34_INTERNAL_2e5d0561_4_k_cu_9787c6724cuda3std6ranges3__45__cpo4dataE
	.align		8
        /*00c8*/ 	.dword	_ZN34_INTERNAL_2e5d0561_4_k_cu_9787c6724cuda3std6ranges3__45__cpo5cdataE
	.align		8
        /*00d0*/ 	.dword	_ZN34_INTERNAL_2e5d0561_4_k_cu_9787c6724cuda3std6ranges3__45__cpo4sizeE
	.align		8
        /*00d8*/ 	.dword	_ZN34_INTERNAL_2e5d0561_4_k_cu_9787c6724cuda3std6ranges3__45__cpo5ssizeE
	.align		8
        /*00e0*/ 	.dword	_ZN34_INTERNAL_2e5d0561_4_k_cu_9787c6724cuda3std6ranges3__45__cpo8distanceE
	.align		8
        /*00e8*/ 	.dword	_ZN34_INTERNAL_2e5d0561_4_k_cu_9787c6726thrust24THRUST_300001_SM_1000_NS6system6detail10sequential3seqE
	.align		8
        /*00f0*/ 	.dword	_ZN34_INTERNAL_2e5d0561_4_k_cu_9787c6726thrust24THRUST_300001_SM_1000_NS12placeholders2_1E
	.align		8
        /*00f8*/ 	.dword	_ZN34_INTERNAL_2e5d0561_4_k_cu_9787c6726thrust24THRUST_300001_SM_1000_NS12placeholders2_2E
	.align		8
        /*0100*/ 	.dword	_ZN34_INTERNAL_2e5d0561_4_k_cu_9787c6726thrust24THRUST_300001_SM_1000_NS12placeholders2_3E
	.align		8
        /*0108*/ 	.dword	_ZN34_INTERNAL_2e5d0561_4_k_cu_9787c6726thrust24THRUST_300001_SM_1000_NS12placeholders2_4E
	.align		8
        /*0110*/ 	.dword	_ZN34_INTERNAL_2e5d0561_4_k_cu_9787c6726thrust24THRUST_300001_SM_1000_NS12placeholders2_5E
	.align		8
        /*0118*/ 	.dword	_ZN34_INTERNAL_2e5d0561_4_k_cu_9787c6726thrust24THRUST_300001_SM_1000_NS12placeholders2_6E
	.align		8
        /*0120*/ 	.dword	_ZN34_INTERNAL_2e5d0561_4_k_cu_9787c6726thrust24THRUST_300001_SM_1000_NS12placeholders2_7E
	.align		8
        /*0128*/ 	.dword	_ZN34_INTERNAL_2e5d0561_4_k_cu_9787c6726thrust24THRUST_300001_SM_1000_NS12placeholders2_8E
	.align		8
        /*0130*/ 	.dword	_ZN34_INTERNAL_2e5d0561_4_k_cu_9787c6726thrust24THRUST_300001_SM_1000_NS12placeholders2_9E
	.align		8
        /*0138*/ 	.dword	_ZN34_INTERNAL_2e5d0561_4_k_cu_9787c6726thrust24THRUST_300001_SM_1000_NS12placeholders3_10E


//--------------------- .text._ZN3cub18CUB_300001_SM_10006detail11EmptyKernelIvEEvv --------------------------
	.section	.text._ZN3cub18CUB_300001_SM_10006detail11EmptyKernelIvEEvv,"ax",@progbits
	.align	128
        .global         _ZN3cub18CUB_300001_SM_10006detail11EmptyKernelIvEEvv
        .type           _ZN3cub18CUB_300001_SM_10006detail11EmptyKernelIvEEvv,@function
        .size           _ZN3cub18CUB_300001_SM_10006detail11EmptyKernelIvEEvv,(.L_x_16 - _ZN3cub18CUB_300001_SM_10006detail11EmptyKernelIvEEvv)
        .other          _ZN3cub18CUB_300001_SM_10006detail11EmptyKernelIvEEvv,@"STO_CUDA_ENTRY STV_DEFAULT"
_ZN3cub18CUB_300001_SM_10006detail11EmptyKernelIvEEvv:
.text._ZN3cub18CUB_300001_SM_10006detail11EmptyKernelIvEEvv:
[----:B------:R-:W-:Y:S01]  /*0000*/  LDC R1, c[0x0][0x37c] ;  /* 0x0000df00ff017b82 */ /* 0x000fe20000000800 */
[----:B------:R-:W-:Y:S05]  /*0010*/  EXIT ;  /* 0x000000000000794d */ /* 0x000fea0003800000 */
.L_x_0:
[----:B------:R-:W-:-:S00]  /*0020*/  BRA `(.L_x_0) ;  /* 0xfffffffc00fc7947 */ /* 0x000fc0000383ffff */
[----:B------:R-:W-:-:S00]  /*0030*/  NOP ;  /* 0x0000000000007918 */ /* 0x000fc00000000000 */
        /* <DEDUP_REMOVED lines=12> */
.L_x_16:


//--------------------- .text._Z14distribution30PfS_PiS_ --------------------------
	.section	.text._Z14distribution30PfS_PiS_,"ax",@progbits
	.align	128
        .global         _Z14distribution30PfS_PiS_
        .type           _Z14distribution30PfS_PiS_,@function
        .size           _Z14distribution30PfS_PiS_,(.L_x_15 - _Z14distribution30PfS_PiS_)
        .other          _Z14distribution30PfS_PiS_,@"STO_CUDA_ENTRY STV_DEFAULT"
_Z14distribution30PfS_PiS_:
.text._Z14distribution30PfS_PiS_:
[----:B------:R-:W-:Y:S01]  /*0000*/  LDC R1, c[0x0][0x37c] ;  /* 0x0000df00ff017b82 */ /* 0x000fe20000000800 */
[----:B------:R-:W0:Y:S07]  /*0010*/  S2R R2, SR_CTAID.X ;  /* 0x0000000000027919 */ /* 0x000e2e0000002500 */
[----:B------:R-:W1:Y:S01]  /*0020*/  LDC.64 R6, c[0x0][0x380] ;  /* 0x0000e000ff067b82 */ /* 0x000e620000000a00 */
[----:B------:R-:W2:Y:S01]  /*0030*/  LDCU.64 UR8, c[0x0][0x358] ;  /* 0x00006b00ff0877ac */ /* 0x000ea20008000a00 */
[----:B------:R-:W0:Y:S02]  /*0040*/  S2R R5, SR_TID.X ;  /* 0x0000000000057919 */ /* 0x000e240000002100 */
[----:B0-----:R-:W-:-:S04]  /*0050*/  IMAD R3, R2, 0x1e, R5 ;  /* 0x0000001e02037824 */ /* 0x001fc800078e0205 */
[----:B-1----:R-:W-:-:S06]  /*0060*/  IMAD.WIDE.U32 R6, R3, 0x4, R6 ;  /* 0x0000000403067825 */ /* 0x002fcc00078e0006 */
[----:B--2---:R0:W2:Y:S01]  /*0070*/  LDG.E R7, desc[UR8][R6.64] ;  /* 0x0000000806077981 */ /* 0x0040a2000c1e1900 */
[----:B------:R-:W1:Y:S01]  /*0080*/  S2UR UR6, SR_CgaCtaId ;  /* 0x00000000000679c3 */ /* 0x000e620000008800 */
[----:B------:R-:W-:Y:S01]  /*0090*/  UMOV UR4, 0x400 ;  /* 0x0000040000047882 */ /* 0x000fe20000000000 */
[----:B------:R-:W-:Y:S01]  /*00a0*/  IMAD.MOV.U32 R8, RZ, RZ, 0x3fffffff ;  /* 0x3fffffffff087424 */ /* 0x000fe200078e00ff */
[----:B------:R-:W3:Y:S01]  /*00b0*/  S2R R3, SR_LANEID ;  /* 0x0000000000037919 */ /* 0x000ee20000000000 */
[----:B------:R-:W-:Y:S01]  /*00c0*/  UIADD3 UR5, UPT, UPT, UR4, 0xb8, URZ ;  /* 0x000000b804057890 */ /* 0x000fe2000fffe0ff */
[----:B------:R-:W-:Y:S03]  /*00d0*/  BSSY.RECONVERGENT B0, `(.L_x_1) ;  /* 0x0000040000007945 */ /* 0x000fe60003800200 */
[----:B-1----:R-:W-:Y:S02]  /*00e0*/  ULEA UR5, UR6, UR5, 0x18 ;  /* 0x0000000506057291 */ /* 0x002fe4000f8ec0ff */
[----:B------:R-:W-:-:S04]  /*00f0*/  ULEA UR4, UR6, UR4, 0x18 ;  /* 0x0000000406047291 */ /* 0x000fc8000f8ec0ff */
[----:B------:R-:W-:Y:S01]  /*0100*/  LEA R4, R5, UR5, 0x2 ;  /* 0x0000000505047c11 */ /* 0x000fe2000f8e10ff */
[----:B---3--:R-:W-:-:S05]  /*0110*/  IMAD.HI.U32 R0, R3, -0x77777777, RZ ;  /* 0x8888888903007827 */ /* 0x008fca00078e00ff */
[----:B------:R-:W-:-:S05]  /*0120*/  SHF.R.U32.HI R0, RZ, 0x4, R0 ;  /* 0x00000004ff007819 */ /* 0x000fca0000011600 */
[----:B------:R-:W-:-:S05]  /*0130*/  IMAD R0, R0, -0x1e, R3 ;  /* 0xffffffe200007824 */ /* 0x000fca00078e0203 */
[----:B0-----:R-:W-:Y:S01]  /*0140*/  LEA R6, R0, UR4, 0x2 ;  /* 0x0000000400067c11 */ /* 0x001fe2000f8e10ff */
[----:B--2---:R-:W-:Y:S04]  /*0150*/  STS [R4], R7 ;  /* 0x0000000704007388 */ /* 0x004fe80000000800 */
[----:B------:R-:W-:Y:S01]  /*0160*/  STS [R6], RZ ;  /* 0x000000ff06007388 */ /* 0x000fe20000000800 */
[----:B------:R-:W-:-:S03]  /*0170*/  NOP ;  /* 0x0000000000007918 */ /* 0x000fc60000000000 */
[----:B------:R-:W-:Y:S04]  /*0180*/  STS [R4], R7 ;  /* 0x0000000704007388 */ /* 0x000fe80000000800 */
[----:B------:R-:W-:Y:S01]  /*0190*/  STS [R6+0x40], R7 ;  /* 0x0000400706007388 */ /* 0x000fe20000000800 */
[----:B------:R-:W-:-:S03]  /*01a0*/  NOP ;  /* 0x0000000000007918 */ /* 0x000fc60000000000 */
[----:B------:R-:W-:Y:S04]  /*01b0*/  LDS R0, [R6+0x3c] ;  /* 0x00003c0006007984 */ /* 0x000fe80000000800 */
[----:B------:R-:W0:Y:S02]  /*01c0*/  LDS R3, [R4] ;  /* 0x0000000004037984 */ /* 0x000e240000000800 */
[----:B0-----:R-:W-:-:S05]  /*01d0*/  FADD R3, R0, R3 ;  /* 0x0000000300037221 */ /* 0x001fca0000000000 */
[----:B------:R-:W-:Y:S01]  /*01e0*/  STS [R4], R3 ;  /* 0x0000000304007388 */ /* 0x000fe20000000800 */
[----:B------:R-:W-:-:S03]  /*01f0*/  NOP ;  /* 0x0000000000007918 */ /* 0x000fc60000000000 */
[----:B------:R-:W0:Y:S04]  /*0200*/  LDS R9, [R4] ;  /* 0x0000000004097984 */ /* 0x000e280000000800 */
[----:B0-----:R-:W-:Y:S01]  /*0210*/  STS [R6+0x40], R9 ;  /* 0x0000400906007388 */ /* 0x001fe20000000800 */
        /* <DEDUP_REMOVED lines=25> */
[----:B------:R-:W-:Y:S04]  /*03b0*/  LDS R0, [R6] ;  /* 0x0000000006007984 */ /* 0x000fe80000000800 */
[----:B------:R-:W0:Y:S02]  /*03c0*/  LDS R3, [R4] ;  /* 0x0000000004037984 */ /* 0x000e240000000800 */
[----:B0-----:R-:W-:-:S05]  /*03d0*/  FADD R3, R0, R3 ;  /* 0x0000000300037221 */ /* 0x001fca0000000000 */
[----:B------:R-:W-:Y:S01]  /*03e0*/  STS [R4], R3 ;  /* 0x0000000304007388 */ /* 0x000fe20000000800 */
[----:B------:R-:W-:-:S03]  /*03f0*/  NOP ;  /* 0x0000000000007918 */ /* 0x000fc60000000000 */
[----:B------:R-:W0:Y:S04]  /*0400*/  LDS R9, [UR4+0x12c] ;  /* 0x00012c04ff097984 */ /* 0x000e280008000800 */
[----:B------:R-:W1:Y:S01]  /*0410*/  LDS R0, [R4] ;  /* 0x0000000004007984 */ /* 0x000e620000000800 */
[----:B0-----:R-:W0:Y:S08]  /*0420*/  MUFU.RCP R8, R9 ;  /* 0x0000000900087308 */ /* 0x001e300000001000 */
[----:B-1----:R-:W1:Y:S01]  /*0430*/  FCHK P0, R0, R9 ;  /* 0x0000000900007302 */ /* 0x002e620000000000 */
[----:B0-----:R-:W-:-:S04]  /*0440*/  FFMA R7, -R9, R8, 1 ;  /* 0x3f80000009077423 */ /* 0x001fc80000000108 */
[----:B------:R-:W-:-:S04]  /*0450*/  FFMA R7, R8, R7, R8 ;  /* 0x0000000708077223 */ /* 0x000fc80000000008 */
[----:B------:R-:W-:-:S04]  /*0460*/  FFMA R6, R0, R7, RZ ;  /* 0x0000000700067223 */ /* 0x000fc800000000ff */
[----:B------:R-:W-:-:S04]  /*0470*/  FFMA R8, -R9, R6, R0 ;  /* 0x0000000609087223 */ /* 0x000fc80000000100 */
[----:B------:R-:W-:Y:S01]  /*0480*/  FFMA R11, R7, R8, R6 ;  /* 0x00000008070b7223 */ /* 0x000fe20000000006 */
[----:B-1----:R-:W-:Y:S06]  /*0490*/  @!P0 BRA `(.L_x_2) ;  /* 0x00000000000c8947 */ /* 0x002fec0003800000 */
[----:B------:R-:W-:-:S07]  /*04a0*/  MOV R6, 0x4c0 ;  /* 0x000004c000067802 */ /* 0x000fce0000000f00 */
[----:B------:R-:W-:Y:S05]  /*04b0*/  CALL.REL.NOINC `($__internal_0_$__cuda_sm3x_div_rn_noftz_f32_slowpath) ;  /* 0x0000000000a47944 */ /* 0x000fea0003c00000 */
[----:B------:R-:W-:-:S07]  /*04c0*/  IMAD.MOV.U32 R11, RZ, RZ, R0 ;  /* 0x000000ffff0b7224 */ /* 0x000fce00078e0000 */
.L_x_2:
[----:B------:R-:W-:Y:S05]  /*04d0*/  BSYNC.RECONVERGENT B0 ;  /* 0x0000000000007941 */ /* 0x000fea0003800200 */
.L_x_1:
[----:B------:R-:W0:Y:S01]  /*04e0*/  LDC.64 R6, c[0x0][0x388] ;  /* 0x0000e200ff067b82 */ /* 0x000e220000000a00 */
[----:B------:R-:W-:Y:S07]  /*04f0*/  STS [R4], R11 ;  /* 0x0000000b04007388 */ /* 0x000fee0000000800 */
[----:B------:R-:W-:Y:S01]  /*0500*/  BAR.SYNC.DEFER_BLOCKING 0x0 ;  /* 0x0000000000007b1d */ /* 0x000fe20000010000 */
[----:B0-----:R-:W-:-:S05]  /*0510*/  IMAD.WIDE.U32 R6, R2, 0x4, R6 ;  /* 0x0000000402067825 */ /* 0x001fca00078e0006 */
[----:B------:R-:W0:Y:S04]  /*0520*/  LDS R3, [R4] ;  /* 0x0000000004037984 */ /* 0x000e280000000800 */
[----:B------:R-:W0:Y:S01]  /*0530*/  LDG.E R6, desc[UR8][R6.64] ;  /* 0x0000000806067981 */ /* 0x000e22000c1e1900 */
[----:B------:R-:W-:Y:S01]  /*0540*/  MOV R8, 0x400 ;  /* 0x0000040000087802 */ /* 0x000fe20000000f00 */
[----:B------:R-:W1:Y:S04]  /*0550*/  S2R R13, SR_CgaCtaId ;  /* 0x00000000000d7919 */ /* 0x000e680000008800 */
[----:B------:R-:W-:-:S05]  /*0560*/  VIADD R0, R8, 0x130 ;  /* 0x0000013008007836 */ /* 0x000fca0000000000 */
[----:B-1----:R-:W-:Y:S02]  /*0570*/  LEA R0, R13, R0, 0x18 ;  /* 0x000000000d007211 */ /* 0x002fe400078ec0ff */
[----:B0-----:R-:W-:-:S03]  /*0580*/  FSETP.GE.AND P0, PT, R6, R3, PT ;  /* 0x000000030600720b */ /* 0x001fc60003f06000 */
[C---:B------:R-:W-:Y:S01]  /*0590*/  IMAD R3, R5.reuse, 0x4, R0 ;  /* 0x0000000405037824 */ /* 0x040fe200078e0200 */
[----:B------:R-:W-:Y:S02]  /*05a0*/  SEL R0, RZ, 0x1, !P0 ;  /* 0x00000001ff007807 */ /* 0x000fe40004000000 */
[----:B------:R-:W-:-:S03]  /*05b0*/  ISETP.NE.AND P0, PT, R5, RZ, PT ;  /* 0x000000ff0500720c */ /* 0x000fc60003f05270 */
[----:B------:R-:W-:Y:S01]  /*05c0*/  STS [R3], R0 ;  /* 0x0000000003007388 */ /* 0x000fe20000000800 */
[----:B------:R-:W-:Y:S06]  /*05d0*/  BAR.SYNC.DEFER_BLOCKING 0x0 ;  /* 0x0000000000007b1d */ /* 0x000fec0000010000 */
[----:B------:R-:W0:Y:S02]  /*05e0*/  LDS R6, [R3] ;  /* 0x0000000003067984 */ /* 0x000e240000000800 */
[----:B0-----:R-:W0:Y:S02]  /*05f0*/  REDUX.SUM.S32 UR4, R6 ;  /* 0x00000000060473c4 */ /* 0x001e24000000c200 */
[----:B0-----:R-:W-:Y:S01]  /*0600*/  IMAD.U32 R9, RZ, RZ, UR4 ;  /* 0x00000004ff097e24 */ /* 0x001fe2000f8e00ff */
[----:B------:R-:W-:Y:S06]  /*0610*/  @P0 EXIT ;  /* 0x000000000000094d */ /* 0x000fec0003800000 */
[----:B------:R-:W-:Y:S01]  /*0620*/  ISETP.NE.AND P0, PT, R9, RZ, PT ;  /* 0x000000ff0900720c */ /* 0x000fe20003f05270 */
[----:B------:R-:W0:-:S12]  /*0630*/  LDC.64 R6, c[0x0][0x398] ;  /* 0x0000e600ff067b82 */ /* 0x000e180000000a00 */
[----:B------:R-:W-:Y:S02]  /*0640*/  @!P0 LEA R13, R13, R8, 0x18 ;  /* 0x000000080d0d8211 */ /* 0x000fe400078ec0ff */
[----:B------:R-:W-:-:S03]  /*0650*/  @P0 LEA R0, R9, UR5, 0x2 ;  /* 0x0000000509000c11 */ /* 0x000fc6000f8e10ff */
[----:B------:R-:W-:Y:S04]  /*0660*/  @!P0 LDS R10, [R13+0xb8] ;  /* 0x0000b8000d0a8984 */ /* 0x000fe80000000800 */
[----:B------:R-:W-:Y:S04]  /*0670*/  @P0 LDS R3, [R0] ;  /* 0x0000000000030984 */ /* 0x000fe80000000800 */
[----:B------:R-:W1:Y:S02]  /*0680*/  @P0 LDS R4, [R0+-0x4] ;  /* 0xfffffc0000040984 */ /* 0x000e640000000800 */
[----:B-1----:R-:W-:-:S02]  /*0690*/  @P0 FADD R10, R3, -R4 ;  /* 0x80000004030a0221 */ /* 0x002fc40000000000 */
[----:B------:R-:W1:Y:S03]  /*06a0*/  LDC.64 R4, c[0x0][0x390] ;  /* 0x0000e400ff047b82 */ /* 0x000e660000000a00 */
[----:B------:R-:W-:-:S13]  /*06b0*/  FSETP.GEU.AND P0, PT, |R10|, 1.175494350822287508e-38, PT ;  /* 0x008000000a00780b */ /* 0x000fda0003f0e200 */
[----:B------:R-:W-:-:S04]  /*06c0*/  @!P0 FMUL R10, R10, 16777216 ;  /* 0x4b8000000a0a8820 */ /* 0x000fc80000400000 */
[----:B------:R-:W2:Y:S01]  /*06d0*/  MUFU.LG2 R8, R10 ;  /* 0x0000000a00087308 */ /* 0x000ea20000000c00 */
[----:B-1----:R-:W-:-:S04]  /*06e0*/  IMAD.WIDE.U32 R4, R2, 0x4, R4 ;  /* 0x0000000402047825 */ /* 0x002fc800078e0004 */
[----:B0-----:R-:W-:Y:S01]  /*06f0*/  IMAD.WIDE.U32 R2, R2, 0x4, R6 ;  /* 0x0000000402027825 */ /* 0x001fe200078e0006 */
[----:B------:R-:W-:Y:S03]  /*0700*/  STG.E desc[UR8][R4.64], R9 ;  /* 0x0000000904007986 */ /* 0x000fe6000c101908 */
[----:B--2---:R-:W-:-:S04]  /*0710*/  @!P0 FADD R8, R8, -24 ;  /* 0xc1c0000008088421 */ /* 0x004fc80000000000 */
[----:B------:R-:W-:-:S05]  /*0720*/  FMUL R7, R8, -0.69314718246459960938 ;  /* 0xbf31721808077820 */ /* 0x000fca0000400000 */
[----:B------:R-:W-:Y:S01]  /*0730*/  STG.E desc[UR8][R2.64], R7 ;  /* 0x0000000702007986 */ /* 0x000fe2000c101908 */
[----:B------:R-:W-:Y:S05]  /*0740*/  EXIT ;  /* 0x000000000000794d */ /* 0x000fea0003800000 */
        .weak           $__internal_0_$__cuda_sm3x_div_rn_noftz_f32_slowpath
        .type           $__internal_0_$__cuda_sm3x_div_rn_noftz_f32_slowpath,@function
        .size           $__internal_0_$__cuda_sm3x_div_rn_noftz_f32_slowpath,(.L_x_15 - $__internal_0_$__cuda_sm3x_div_rn_noftz_f32_slowpath)
$__internal_0_$__cuda_sm3x_div_rn_noftz_f32_slowpath:
[----:B------:R-:W-:Y:S01]  /*0750*/  SHF.R.U32.HI R7, RZ, 0x17, R9 ;  /* 0x00000017ff077819 */ /* 0x000fe20000011609 */
[----:B------:R-:W-:Y:S01]  /*0760*/  BSSY.RECONVERGENT B1, `(.L_x_3) ;  /* 0x0000064000017945 */ /* 0x000fe20003800200 */
[--C-:B------:R-:W-:Y:S01]  /*0770*/  SHF.R.U32.HI R3, RZ, 0x17, R0.reuse ;  /* 0x00000017ff037819 */ /* 0x100fe20000011600 */
[----:B------:R-:W-:Y:S01]  /*0780*/  IMAD.MOV.U32 R11, RZ, RZ, R0 ;  /* 0x000000ffff0b7224 */ /* 0x000fe200078e0000 */
[----:B------:R-:W-:Y:S02]  /*0790*/  LOP3.LUT R10, R7, 0xff, RZ, 0xc0, !PT ;  /* 0x000000ff070a7812 */ /* 0x000fe400078ec0ff */
[----:B------:R-:W-:-:S03]  /*07a0*/  LOP3.LUT R8, R3, 0xff, RZ, 0xc0, !PT ;  /* 0x000000ff03087812 */ /* 0x000fc600078ec0ff */
[----:B------:R-:W-:Y:S02]  /*07b0*/  VIADD R13, R10, 0xffffffff ;  /* 0xffffffff0a0d7836 */ /* 0x000fe40000000000 */
[----:B------:R-:W-:-:S03]  /*07c0*/  VIADD R12, R8, 0xffffffff ;  /* 0xffffffff080c7836 */ /* 0x000fc60000000000 */
[----:B------:R-:W-:-:S04]  /*07d0*/  ISETP.GT.U32.AND P0, PT, R13, 0xfd, PT ;  /* 0x000000fd0d00780c */ /* 0x000fc80003f04070 */
[----:B------:R-:W-:-:S13]  /*07e0*/  ISETP.GT.U32.OR P0, PT, R12, 0xfd, P0 ;  /* 0x000000fd0c00780c */ /* 0x000fda0000704470 */
[----:B------:R-:W-:Y:S01]  /*07f0*/  @!P0 IMAD.MOV.U32 R7, RZ, RZ, RZ ;  /* 0x000000ffff078224 */ /* 0x000fe200078e00ff */
[----:B------:R-:W-:Y:S06]  /*0800*/  @!P0 BRA `(.L_x_4) ;  /* 0x0000000000608947 */ /* 0x000fec0003800000 */
[----:B------:R-:W-:Y:S01]  /*0810*/  FSETP.GTU.FTZ.AND P0, PT, |R0|, +INF , PT ;  /* 0x7f8000000000780b */ /* 0x000fe20003f1c200 */
[----:B------:R-:W-:Y:S01]  /*0820*/  IMAD.MOV.U32 R3, RZ, RZ, R9 ;  /* 0x000000ffff037224 */ /* 0x000fe200078e0009 */
[----:B------:R-:W-:-:S04]  /*0830*/  FSETP.GTU.FTZ.AND P1, PT, |R9|, +INF , PT ;  /* 0x7f8000000900780b */ /* 0x000fc80003f3c200 */
[----:B------:R-:W-:-:S13]  /*0840*/  PLOP3.LUT P0, PT, P0, P1, PT, 0xf8, 0x8f ;  /* 0x00000000008f781c */ /* 0x000fda0000703f70 */
[----:B------:R-:W-:Y:S05]  /*0850*/  @P0 BRA `(.L_x_5) ;  /* 0x00000004004c0947 */ /* 0x000fea0003800000 */
[----:B------:R-:W-:-:S13]  /*0860*/  LOP3.LUT P0, RZ, R9, 0x7fffffff, R11, 0xc8, !PT ;  /* 0x7fffffff09ff7812 */ /* 0x000fda000780c80b */
[----:B------:R-:W-:Y:S05]  /*0870*/  @!P0 BRA `(.L_x_6) ;  /* 0x00000004003c8947 */ /* 0x000fea0003800000 */
[C---:B------:R-:W-:Y:S02]  /*0880*/  FSETP.NEU.FTZ.AND P2, PT, |R0|.reuse, +INF , PT ;  /* 0x7f8000000000780b */ /* 0x040fe40003f5d200 */
[----:B------:R-:W-:Y:S02]  /*0890*/  FSETP.NEU.FTZ.AND P1, PT, |R3|, +INF , PT ;  /* 0x7f8000000300780b */ /* 0x000fe40003f3d200 */
[----:B------:R-:W-:-:S11]  /*08a0*/  FSETP.NEU.FTZ.AND P0, PT, |R0|, +INF , PT ;  /* 0x7f8000000000780b */ /* 0x000fd60003f1d200 */
[----:B------:R-:W-:Y:S05]  /*08b0*/  @!P1 BRA !P2, `(.L_x_6) ;  /* 0x00000004002c9947 */ /* 0x000fea0005000000 */
[----:B------:R-:W-:-:S04]  /*08c0*/  LOP3.LUT P2, RZ, R11, 0x7fffffff, RZ, 0xc0, !PT ;  /* 0x7fffffff0bff7812 */ /* 0x000fc8000784c0ff */
[----:B------:R-:W-:-:S13]  /*08d0*/  PLOP3.LUT P1, PT, P1, P2, PT, 0x2f, 0xf2 ;  /* 0x0000000000f2781c */ /* 0x000fda0000f24577 */
[----:B------:R-:W-:Y:S05]  /*08e0*/  @P1 BRA `(.L_x_7) ;  /* 0x0000000400181947 */ /* 0x000fea0003800000 */
[----:B------:R-:W-:-:S04]  /*08f0*/  LOP3.LUT P1, RZ, R9, 0x7fffffff, RZ, 0xc0, !PT ;  /* 0x7fffffff09ff7812 */ /* 0x000fc8000782c0ff */
[----:B------:R-:W-:-:S13]  /*0900*/  PLOP3.LUT P0, PT, P0, P1, PT, 0x2f, 0xf2 ;  /* 0x0000000000f2781c */ /* 0x000fda0000702577 */
[----:B------:R-:W-:Y:S05]  /*0910*/  @P0 BRA `(.L_x_8) ;  /* 0x0000000400000947 */ /* 0x000fea0003800000 */
[----:B------:R-:W-:Y:S02]  /*0920*/  ISETP.GE.AND P0, PT, R12, RZ, PT ;  /* 0x000000ff0c00720c */ /* 0x000fe40003f06270 */
[----:B------:R-:W-:-:S11]  /*0930*/  ISETP.GE.AND P1, PT, R13, RZ, PT ;  /* 0x000000ff0d00720c */ /* 0x000fd60003f26270 */
[----:B------:R-:W-:Y:S02]  /*0940*/  @P0 IMAD.MOV.U32 R7, RZ, RZ, RZ ;  /* 0x000000ffff070224 */ /* 0x000fe400078e00ff */
[----:B------:R-:W-:Y:S01]  /*0950*/  @!P0 FFMA R11, R0, 1.84467440737095516160e+19, RZ ;  /* 0x5f800000000b8823 */ /* 0x000fe200000000ff */
[----:B------:R-:W-:Y:S02]  /*0960*/  @!P0 IMAD.MOV.U32 R7, RZ, RZ, -0x40 ;  /* 0xffffffc0ff078424 */ /* 0x000fe400078e00ff */
[----:B------:R-:W-:Y:S02]  /*0970*/  @!P1 FFMA R9, R3, 1.84467440737095516160e+19, RZ ;  /* 0x5f80000003099823 */ /* 0x000fe400000000ff */
[----:B------:R-:W-:-:S07]  /*0980*/  @!P1 VIADD R7, R7, 0x40 ;  /* 0x0000004007079836 */ /* 0x000fce0000000000 */
.L_x_4:
[----:B------:R-:W-:Y:S01]  /*0990*/  LEA R0, R10, 0xc0800000, 0x17 ;  /* 0xc08000000a007811 */ /* 0x000fe200078eb8ff */
[----:B------:R-:W-:Y:S01]  /*09a0*/  VIADD R8, R8, 0xffffff81 ;  /* 0xffffff8108087836 */ /* 0x000fe20000000000 */
[----:B------:R-:W-:Y:S03]  /*09b0*/  BSSY.RECONVERGENT B2, `(.L_x_9) ;  /* 0x0000035000027945 */ /* 0x000fe60003800200 */
[----:B------:R-:W-:Y:S02]  /*09c0*/  IMAD.IADD R9, R9, 0x1, -R0 ;  /* 0x0000000109097824 */ /* 0x000fe400078e0a00 */
[C---:B------:R-:W-:Y:S01]  /*09d0*/  IMAD R0, R8.reuse, -0x800000, R11 ;  /* 0xff80000008007824 */ /* 0x040fe200078e020b */
[----:B------:R-:W-:Y:S01]  /*09e0*/  IADD3 R8, PT, PT, R8, 0x7f, -R10 ;  /* 0x0000007f08087810 */ /* 0x000fe20007ffe80a */
[----:B------:R-:W0:Y:S01]  /*09f0*/  MUFU.RCP R3, R9 ;  /* 0x0000000900037308 */ /* 0x000e220000001000 */
[----:B------:R-:W-:-:S03]  /*0a00*/  FADD.FTZ R13, -R9, -RZ ;  /* 0x800000ff090d7221 */ /* 0x000fc60000010100 */
[----:B------:R-:W-:Y:S02]  /*0a10*/  IMAD.IADD R8, R8, 0x1, R7 ;  /* 0x0000000108087824 */ /* 0x000fe400078e0207 */
[----:B0-----:R-:W-:-:S04]  /*0a20*/  FFMA R12, R3, R13, 1 ;  /* 0x3f800000030c7423 */ /* 0x001fc8000000000d */
[----:B------:R-:W-:-:S04]  /*0a30*/  FFMA R14, R3, R12, R3 ;  /* 0x0000000c030e7223 */ /* 0x000fc80000000003 */
[----:B------:R-:W-:-:S04]  /*0a40*/  FFMA R3, R0, R14, RZ ;  /* 0x0000000e00037223 */ /* 0x000fc800000000ff */
[----:B------:R-:W-:-:S04]  /*0a50*/  FFMA R12, R13, R3, R0 ;  /* 0x000000030d0c7223 */ /* 0x000fc80000000000 */
[----:B------:R-:W-:-:S04]  /*0a60*/  FFMA R11, R14, R12, R3 ;  /* 0x0000000c0e0b7223 */ /* 0x000fc80000000003 */
[----:B------:R-:W-:-:S04]  /*0a70*/  FFMA R12, R13, R11, R0 ;  /* 0x0000000b0d0c7223 */ /* 0x000fc80000000000 */
[----:B------:R-:W-:-:S05]  /*0a80*/  FFMA R0, R14, R12, R11 ;  /* 0x0000000c0e007223 */ /* 0x000fca000000000b */
[----:B------:R-:W-:-:S04]  /*0a90*/  SHF.R.U32.HI R3, RZ, 0x17, R0 ;  /* 0x00000017ff037819 */ /* 0x000fc80000011600 */
[----:B------:R-:W-:-:S05]  /*0aa0*/  LOP3.LUT R3, R3, 0xff, RZ, 0xc0, !PT ;  /* 0x000000ff03037812 */ /* 0x000fca00078ec0ff */
[----:B------:R-:W-:-:S04]  /*0ab0*/  IMAD.IADD R9, R3, 0x1, R8 ;  /* 0x0000000103097824 */ /* 0x000fc800078e0208 */
[----:B------:R-:W-:-:S05]  /*0ac0*/  VIADD R3, R9, 0xffffffff ;  /* 0xffffffff09037836 */ /* 0x000fca0000000000 */
[----:B------:R-:W-:-:S13]  /*0ad0*/  ISETP.GE.U32.AND P0, PT, R3, 0xfe, PT ;  /* 0x000000fe0300780c */ /* 0x000fda0003f06070 */
[----:B------:R-:W-:Y:S05]  /*0ae0*/  @!P0 BRA `(.L_x_10) ;  /* 0x0000000000808947 */ /* 0x000fea0003800000 */
[----:B------:R-:W-:-:S13]  /*0af0*/  ISETP.GT.AND P0, PT, R9, 0xfe, PT ;  /* 0x000000fe0900780c */ /* 0x000fda0003f04270 */
[----:B------:R-:W-:Y:S05]  /*0b00*/  @P0 BRA `(.L_x_11) ;  /* 0x00000000006c0947 */ /* 0x000fea0003800000 */
[----:B------:R-:W-:-:S13]  /*0b10*/  ISETP.GE.AND P0, PT, R9, 0x1, PT ;  /* 0x000000010900780c */ /* 0x000fda0003f06270 */
[----:B------:R-:W-:Y:S05]  /*0b20*/  @P0 BRA `(.L_x_12) ;  /* 0x0000000000740947 */ /* 0x000fea0003800000 */
[----:B------:R-:W-:Y:S02]  /*0b30*/  ISETP.GE.AND P0, PT, R9, -0x18, PT ;  /* 0xffffffe80900780c */ /* 0x000fe40003f06270 */
[----:B------:R-:W-:-:S11]  /*0b40*/  LOP3.LUT R0, R0, 0x80000000, RZ, 0xc0, !PT ;  /* 0x8000000000007812 */ /* 0x000fd600078ec0ff */
[----:B------:R-:W-:Y:S05]  /*0b50*/  @!P0 BRA `(.L_x_12) ;  /* 0x0000000000688947 */ /* 0x000fea0003800000 */
[CCC-:B------:R-:W-:Y:S01]  /*0b60*/  FFMA.RZ R3, R14.reuse, R12.reuse, R11.reuse ;  /* 0x0000000c0e037223 */ /* 0x1c0fe2000000c00b */
[C---:B------:R-:W-:Y:S02]  /*0b70*/  VIADD R10, R9.reuse, 0x20 ;  /* 0x00000020090a7836 */ /* 0x040fe40000000000 */
[CCC-:B------:R-:W-:Y:S01]  /*0b80*/  FFMA.RM R8, R14.reuse, R12.reuse, R11.reuse ;  /* 0x0000000c0e087223 */ /* 0x1c0fe2000000400b */
[----:B------:R-:W-:Y:S02]  /*0b90*/  ISETP.NE.AND P2, PT, R9, RZ, PT ;  /* 0x000000ff0900720c */ /* 0x000fe40003f45270 */
[----:B------:R-:W-:Y:S01]  /*0ba0*/  LOP3.LUT R7, R3, 0x7fffff, RZ, 0xc0, !PT ;  /* 0x007fffff03077812 */ /* 0x000fe200078ec0ff */
[----:B------:R-:W-:Y:S01]  /*0bb0*/  FFMA.RP R3, R14, R12, R11 ;  /* 0x0000000c0e037223 */ /* 0x000fe2000000800b */
[----:B------:R-:W-:Y:S01]  /*0bc0*/  ISETP.NE.AND P1, PT, R9, RZ, PT ;  /* 0x000000ff0900720c */ /* 0x000fe20003f25270 */
[----:B------:R-:W-:Y:S01]  /*0bd0*/  IMAD.MOV R9, RZ, RZ, -R9 ;  /* 0x000000ffff097224 */ /* 0x000fe200078e0a09 */
[----:B------:R-:W-:-:S02]  /*0be0*/  LOP3.LUT R7, R7, 0x800000, RZ, 0xfc, !PT ;  /* 0x0080000007077812 */ /* 0x000fc400078efcff */
[----:B------:R-:W-:Y:S02]  /*0bf0*/  FSETP.NEU.FTZ.AND P0, PT, R3, R8, PT ;  /* 0x000000080300720b */ /* 0x000fe40003f1d000 */
[----:B------:R-:W-:Y:S02]  /*0c00*/  SHF.L.U32 R10, R7, R10, RZ ;  /* 0x0000000a070a7219 */ /* 0x000fe400000006ff */
[----:B------:R-:W-:Y:S02]  /*0c10*/  SEL R8, R9, RZ, P2 ;  /* 0x000000ff09087207 */ /* 0x000fe40001000000 */
[----:B------:R-:W-:Y:S02]  /*0c20*/  ISETP.NE.AND P1, PT, R10, RZ, P1 ;  /* 0x000000ff0a00720c */ /* 0x000fe40000f25270 */
[----:B------:R-:W-:Y:S02]  /*0c30*/  SHF.R.U32.HI R8, RZ, R8, R7 ;  /* 0x00000008ff087219 */ /* 0x000fe40000011607 */
[----:B------:R-:W-:-:S02]  /*0c40*/  PLOP3.LUT P0, PT, P0, P1, PT, 0xf8, 0x8f ;  /* 0x00000000008f781c */ /* 0x000fc40000703f70 */
[----:B------:R-:W-:Y:S02]  /*0c50*/  SHF.R.U32.HI R10, RZ, 0x1, R8 ;  /* 0x00000001ff0a7819 */ /* 0x000fe40000011608 */
[----:B------:R-:W-:-:S04]  /*0c60*/  SEL R3, RZ, 0x1, !P0 ;  /* 0x00000001ff037807 */ /* 0x000fc80004000000 */
[----:B------:R-:W-:-:S04]  /*0c70*/  LOP3.LUT R3, R3, 0x1, R10, 0xf8, !PT ;  /* 0x0000000103037812 */ /* 0x000fc800078ef80a */
[----:B------:R-:W-:-:S05]  /*0c80*/  LOP3.LUT R3, R3, R8, RZ, 0xc0, !PT ;  /* 0x0000000803037212 */ /* 0x000fca00078ec0ff */
[----:B------:R-:W-:-:S05]  /*0c90*/  IMAD.IADD R3, R10, 0x1, R3 ;  /* 0x000000010a037824 */ /* 0x000fca00078e0203 */
[----:B------:R-:W-:Y:S01]  /*0ca0*/  LOP3.LUT R0, R3, R0, RZ, 0xfc, !PT ;  /* 0x0000000003007212 */ /* 0x000fe200078efcff */
[----:B------:R-:W-:Y:S06]  /*0cb0*/  BRA `(.L_x_12) ;  /* 0x0000000000107947 */ /* 0x000fec0003800000 */
.L_x_11:
[----:B------:R-:W-:-:S04]  /*0cc0*/  LOP3.LUT R0, R0, 0x80000000, RZ, 0xc0, !PT ;  /* 0x8000000000007812 */ /* 0x000fc800078ec0ff */
[----:B------:R-:W-:Y:S01]  /*0cd0*/  LOP3.LUT R0, R0, 0x7f800000, RZ, 0xfc, !PT ;  /* 0x7f80000000007812 */ /* 0x000fe200078efcff */
[----:B------:R-:W-:Y:S06]  /*0ce0*/  BRA `(.L_x_12) ;  /* 0x0000000000047947 */ /* 0x000fec0003800000 */
.L_x_10:
[----:B------:R-:W-:-:S07]  /*0cf0*/  IMAD R0, R8, 0x800000, R0 ;  /* 0x0080000008007824 */ /* 0x000fce00078e0200 */
.L_x_12:
[----:B------:R-:W-:Y:S05]  /*0d00*/  BSYNC.RECONVERGENT B2 ;  /* 0x0000000000027941 */ /* 0x000fea0003800200 */
.L_x_9:
[----:B------:R-:W-:Y:S05]  /*0d10*/  BRA `(.L_x_13) ;  /* 0x0000000000207947 */ /* 0x000fea0003800000 */
.L_x_8:
[----:B------:R-:W-:-:S04]  /*0d20*/  LOP3.LUT R0, R9, 0x80000000, R11, 0x48, !PT ;  /* 0x8000000009007812 */ /* 0x000fc800078e480b */
[----:B------:R-:W-:Y:S01]  /*0d30*/  LOP3.LUT R0, R0, 0x7f800000, RZ, 0xfc, !PT ;  /* 0x7f80000000007812 */ /* 0x000fe200078efcff */
[----:B------:R-:W-:Y:S06]  /*0d40*/  BRA `(.L_x_13) ;  /* 0x0000000000147947 */ /* 0x000fec0003800000 */
.L_x_7:
[----:B------:R-:W-:Y:S01]  /*0d50*/  LOP3.LUT R0, R9, 0x80000000, R11, 0x48, !PT ;  /* 0x8000000009007812 */ /* 0x000fe200078e480b */
[----:B------:R-:W-:Y:S06]  /*0d60*/  BRA `(.L_x_13) ;  /* 0x00000000000c7947 */ /* 0x000fec0003800000 */
.L_x_6:
[----:B------:R-:W0:Y:S01]  /*0d70*/  MUFU.RSQ R0, -QNAN ;  /* 0xffc0000000007908 */ /* 0x000e220000001400 */
[----:B------:R-:W-:Y:S05]  /*0d80*/  BRA `(.L_x_13) ;  /* 0x0000000000047947 */ /* 0x000fea0003800000 */
.L_x_5:
[----:B------:R-:W-:-:S07]  /*0d90*/  FADD.FTZ R0, R0, R3 ;  /* 0x0000000300007221 */ /* 0x000fce0000010000 */
.L_x_13:
[----:B------:R-:W-:Y:S05]  /*0da0*/  BSYNC.RECONVERGENT B1 ;  /* 0x0000000000017941 */ /* 0x000fea0003800200 */
.L_x_3:
[----:B------:R-:W-:-:S04]  /*0db0*/  IMAD.MOV.U32 R7, RZ, RZ, 0x0 ;  /* 0x00000000ff077424 */ /* 0x000fc800078e00ff */
[----:B0-----:R-:W-:Y:S05]  /*0dc0*/  RET.REL.NODEC R6 `(_Z14distribution30PfS_PiS_) ;  /* 0xfffffff0068c7950 */ /* 0x001fea0003c3ffff */
.L_x_14:
        /* <DEDUP_REMOVED lines=11> */
.L_x_15:


//--------------------- .nv.shared.reserved.0     --------------------------
	.section	.nv.shared.reserved.0,"aw",@nobits
	.weak		__nv_reservedSMEM_offset_0_alias
	.size		__nv_reservedSMEM_offset_0_alias, 0, 64
	.other		__nv_reservedSMEM_offset_0_alias,@"STO_CUDA_RESERVED_SHARED STV_DEFAULT"
__nv_reservedSMEM_offset_0_alias:
	.zero		0
	.zero		64


//--------------------- .nv.global                --------------------------
	.section	.nv.global,"aw",@nobits
.nv.global:
	.type		_ZN34_INTERNAL_2e5d0561_4_k_cu_9787c6726thrust24THRUST_300001_SM_1000_NS12placeholders2_5E,@object
	.size		_ZN34_INTERNAL_2e5d0561_4_k_cu_9787c6726thrust24THRUST_300001_SM_1000_NS12placeholders2_5E,(_ZN34_INTERNAL_2e5d0561_4_k_cu_9787c6724cuda3std3__45__cpo6cbeginE - _ZN34_INTERNAL_2e5d0561_4_k_cu_9787c6726thrust24THRUST_300001_SM_1000_NS12placeholders2_5E)
_ZN34_INTERNAL_2e5d0561_4_k_cu_9787c6726thrust24THRUST_300001_SM_1000_NS12placeholders2_5E:
	.zero		1
	.type		_ZN34_INTERNAL_2e5d0561_4_k_cu_9787c6724cuda3std3__45__cpo6cbeginE,@object
	.size		_ZN34_INTERNAL_2e5d0561_4_k_cu_9787c6724cuda3std3__45__cpo6cbeginE,(_ZN34_INTERNAL_2e5d0561_4_k_cu_9787c6724cuda3std6ranges3__45__cpo6cbeginE - _ZN34_INTERNAL_2e5d0561_4_k_cu_9787c6724cuda3std3__45__cpo6cbeginE)
_ZN34_INTERNAL_2e5d0561_4_k_cu_9787c6724cuda3std3__45__cpo6cbeginE:
	.zero		1
	.type		_ZN34_INTERNAL_2e5d0561_4_k_cu_9787c6724cuda3std6ranges3__45__cpo6cbeginE,@object
	.size		_ZN34_INTERNAL_2e5d0561_4_k_cu_9787c6724cuda3std6ranges3__45__cpo6cbeginE,(_ZN34_INTERNAL_2e5d0561_4_k_cu_9787c6724cuda3std3__48in_placeE - _ZN34_INTERNAL_2e5d0561_4_k_cu_9787c6724cuda3std6ranges3__45__cpo6cbeginE)
_ZN34_INTERNAL_2e5d0561_4_k_cu_9787c6724cuda3std6ranges3__45__cpo6cbeginE:
	.zero		1
	.type		_ZN34_INTERNAL_2e5d0561_4_k_cu_9787c6724cuda3std3__48in_placeE,@object
	.size		_ZN34_INTERNAL_2e5d0561_4_k_cu_9787c6724cuda3std3__48in_placeE,(_ZN34_INTERNAL_2e5d0561_4_k_cu_9787c6724cuda3std6ranges3__45__cpo4sizeE - _ZN34_INTERNAL_2e5d0561_4_k_cu_9787c6724cuda3std3__48in_placeE)
_ZN34_INTERNAL_2e5d0561_4_k_cu_9787c6724cuda3std3__48in_placeE:
	.zero		1
	.type		_ZN34_INTERNAL_2e5d0561_4_k_cu_9787c6724cuda3std6ranges3__45__cpo4sizeE,@object
	.size		_ZN34_INTERNAL_2e5d0561_4_k_cu_9787c6724cuda3std6ranges3__45__cpo4sizeE,(_ZN34_INTERNAL_2e5d0561_4_k_cu_9787c6726thrust24THRUST_300001_SM_1000_NS12placeholders2_9E - _ZN34_INTERNAL_2e5d0561_4_k_cu_9787c6724cuda3std6ranges3__45__cpo4sizeE)
_ZN34_INTERNAL_2e5d0561_4_k_cu_9787c6724cuda3std6ranges3__45__cpo4sizeE:
	.zero		1
	.type		_ZN34_INTERNAL_2e5d0561_4_k_cu_9787c6726thrust24THRUST_300001_SM_1000_NS12placeholders2_9E,@object
	.size		_ZN34_INTERNAL_2e5d0561_4_k_cu_9787c6726thrust24THRUST_300001_SM_1000_NS12placeholders2_9E,(_ZN34_INTERNAL_2e5d0561_4_k_cu_9787c6724cuda3std3__45__cpo7crbeginE - _ZN34_INTERNAL_2e5d0561_4_k_cu_9787c6726thrust24THRUST_300001_SM_1000_NS12placeholders2_9E)
_ZN34_INTERNAL_2e5d0561_4_k_cu_9787c6726thrust24THRUST_300001_SM_1000_NS12placeholders2_9E:
	.zero		1
	.type		_ZN34_INTERNAL_2e5d0561_4_k_cu_9787c6724cuda3std3__45__cpo7crbeginE,@object
	.size		_ZN34_INTERNAL_2e5d0561_4_k_cu_9787c6724cuda3std3__45__cpo7crbeginE,(_ZN34_INTERNAL_2e5d0561_4_k_cu_9787c6724cuda3std6ranges3__45__cpo4nextE - _ZN34_INTERNAL_2e5d0561_4_k_cu_9787c6724cuda3std3__45__cpo7crbeginE)
_ZN34_INTERNAL_2e5d0561_4_k_cu_9787c6724cuda3std3__45__cpo7crbeginE:
	.zero		1
	.type		_ZN34_INTERNAL_2e5d0561_4_k_cu_9787c6724cuda3std6ranges3__45__cpo4nextE,@object
	.size		_ZN34_INTERNAL_2e5d0561_4_k_cu_9787c6724cuda3std6ranges3__45__cpo4nextE,(_ZN34_INTERNAL_2e5d0561_4_k_cu_9787c6724cuda3std6ranges3__45__cpo4swapE - _ZN34_INTERNAL_2e5d0561_4_k_cu_9787c6724cuda3std6ranges3__45__cpo4nextE)
_ZN34_INTERNAL_2e5d0561_4_k_cu_9787c6724cuda3std6ranges3__45__cpo4nextE:
	.zero		1
	.type		_ZN34_INTERNAL_2e5d0561_4_k_cu_9787c6724cuda3std6ranges3__45__cpo4swapE,@object
	.size		_ZN34_INTERNAL_2e5d0561_4_k_cu_9787c6724cuda3std6ranges3__45__cpo4swapE,(_ZN34_INTERNAL_2e5d0561_4_k_cu_9787c6726thrust24THRUST_300001_SM_1000_NS12placeholders2_1E - _ZN34_INTERNAL_2e5d0561_4_k_cu_9787c6724cuda3std6ranges3__45__cpo4swapE)
_ZN34_INTERNAL_2e5d0561_4_k_cu_9787c6724cuda3std6ranges3__45__cpo4swapE:
	.zero		1
	.type		_ZN34_INTERNAL_2e5d0561_4_k_cu_9787c6726thrust24THRUST_300001_SM_1000_NS12placeholders2_1E,@object
	.size		_ZN34_INTERNAL_2e5d0561_4_k_cu_9787c6726thrust24THRUST_300001_SM_1000_NS12placeholders2_1E,(_ZN34_INTERNAL_2e5d0561_4_k_cu_9787c6726thrust24THRUST_300001_SM_1000_NS12placeholders2_3E - _ZN34_INTERNAL_2e5d0561_4_k_cu_9787c6726thrust24THRUST_300001_SM_1000_NS12placeholders2_1E)
_ZN34_INTERNAL_2e5d0561_4_k_cu_9787c6726thrust24THRUST_300001_SM_1000_NS12placeholders2_1E:
	.zero		1
	.type		_ZN34_INTERNAL_2e5d0561_4_k_cu_9787c6726thrust24THRUST_300001_SM_1000_NS12placeholders2_3E,@object
	.size		_ZN34_INTERNAL_2e5d0561_4_k_cu_9787c6726thrust24THRUST_300001_SM_1000_NS12placeholders2_3E,(_ZN34_INTERNAL_2e5d0561_4_k_cu_9787c6724cuda3std3__45__cpo5beginE - _ZN34_INTERNAL_2e5d0561_4_k_cu_9787c6726thrust24THRUST_300001_SM_1000_NS12placeholders2_3E)
_ZN34_INTERNAL_2e5d0561_4_k_cu_9787c6726thrust24THRUST_300001_SM_1000_NS12placeholders2_3E:
	.zero		1
	.type		_ZN34_INTERNAL_2e5d0561_4_k_cu_9787c6724cuda3std3__45__cpo5beginE,@object
	.size		_ZN34_INTERNAL_2e5d0561_4_k_cu_9787c6724cuda3std3__45__cpo5beginE,(_ZN34_INTERNAL_2e5d0561_4_k_cu_9787c6724cuda3std6ranges3__45__cpo5beginE - _ZN34_INTERNAL_2e5d0561_4_k_cu_9787c6724cuda3std3__45__cpo5beginE)
_ZN34_INTERNAL_2e5d0561_4_k_cu_9787c6724cuda3std3__45__cpo5beginE:
	.zero		1
	.type		_ZN34_INTERNAL_2e5d0561_4_k_cu_9787c6724cuda3std6ranges3__45__cpo5beginE,@object
	.size		_ZN34_INTERNAL_2e5d0561_4_k_cu_9787c6724cuda3std6ranges3__45__cpo5beginE,(_ZN34_INTERNAL_2e5d0561_4_k_cu_9787c6724cuda3std3__436_GLOBAL__N__2e5d0561_4_k_cu_9787c6726ignoreE - _ZN34_INTERNAL_2e5d0561_4_k_cu_9787c6724cuda3std6ranges3__45__cpo5beginE)
_ZN34_INTERNAL_2e5d0561_4_k_cu_9787c6724cuda3std6ranges3__45__cpo5beginE:
	.zero		1
	.type		_ZN34_INTERNAL_2e5d0561_4_k_cu_9787c6724cuda3std3__436_GLOBAL__N__2e5d0561_4_k_cu_9787c6726ignoreE,@object
	.size		_ZN34_INTERNAL_2e5d0561_4_k_cu_9787c6724cuda3std3__436_GLOBAL__N__2e5d0561_4_k_cu_9787c6726ignoreE,(_ZN34_INTERNAL_2e5d0561_4_k_cu_9787c6724cuda3std6ranges3__45__cpo4dataE - _ZN34_INTERNAL_2e5d0561_4_k_cu_9787c6724cuda3std3__436_GLOBAL__N__2e5d0561_4_k_cu_9787c6726ignoreE)
_ZN34_INTERNAL_2e5d0561_4_k_cu_9787c6724cuda3std3__436_GLOBAL__N__2e5d0561_4_k_cu_9787c6726ignoreE:
	.zero		1
	.type		_ZN34_INTERNAL_2e5d0561_4_k_cu_9787c6724cuda3std6ranges3__45__cpo4dataE,@object
	.size		_ZN34_INTERNAL_2e5d0561_4_k_cu_9787c6724cuda3std6ranges3__45__cpo4dataE,(_ZN34_INTERNAL_2e5d0561_4_k_cu_9787c6726thrust24THRUST_300001_SM_1000_NS12placeholders2_7E - _ZN34_INTERNAL_2e5d0561_4_k_cu_9787c6724cuda3std6ranges3__45__cpo4dataE)
_ZN34_INTERNAL_2e5d0561_4_k_cu_9787c6724cuda3std6ranges3__45__cpo4dataE:
	.zero		1
	.type		_ZN34_INTERNAL_2e5d0561_4_k_cu_9787c6726thrust24THRUST_300001_SM_1000_NS12placeholders2_7E,@object
	.size		_ZN34_INTERNAL_2e5d0561_4_k_cu_9787c6726thrust24THRUST_300001_SM_1000_NS12placeholders2_7E,(_ZN34_INTERNAL_2e5d0561_4_k_cu_9787c6724cuda3std3__45__cpo6rbeginE - _ZN34_INTERNAL_2e5d0561_4_k_cu_9787c6726thrust24THRUST_300001_SM_1000_NS12placeholders2_7E)
_ZN34_INTERNAL_2e5d0561_4_k_cu_9787c6726thrust24THRUST_300001_SM_1000_NS12placeholders2_7E:
	.zero		1
	.type		_ZN34_INTERNAL_2e5d0561_4_k_cu_9787c6724cuda3std3__45__cpo6rbeginE,@object
	.size		_ZN34_INTERNAL_2e5d0561_4_k_cu_9787c6724cuda3std3__45__cpo6rbeginE,(_ZN34_INTERNAL_2e5d0561_4_k_cu_9787c6724cuda3std6ranges3__45__cpo7advanceE - _ZN34_INTERNAL_2e5d0561_4_k_cu_9787c6724cuda3std3__45__cpo6rbeginE)
_ZN34_INTERNAL_2e5d0561_4_k_cu_9787c6724cuda3std3__45__cpo6rbeginE:
	.zero		1
	.type		_ZN34_INTERNAL_2e5d0561_4_k_cu_9787c6724cuda3std6ranges3__45__cpo7advanceE,@object
	.size		_ZN34_INTERNAL_2e5d0561_4_k_cu_9787c6724cuda3std6ranges3__45__cpo7advanceE,(_ZN34_INTERNAL_2e5d0561_4_k_cu_9787c6724cuda3std3__47nulloptE - _ZN34_INTERNAL_2e5d0561_4_k_cu_9787c6724cuda3std6ranges3__45__cpo7advanceE)
_ZN34_INTERNAL_2e5d0561_4_k_cu_9787c6724cuda3std6ranges3__45__cpo7advanceE:
	.zero		1
	.type		_ZN34_INTERNAL_2e5d0561_4_k_cu_9787c6724cuda3std3__47nulloptE,@object
	.size		_ZN34_INTERNAL_2e5d0561_4_k_cu_9787c6724cuda3std3__47nulloptE,(_ZN34_INTERNAL_2e5d0561_4_k_cu_9787c6724cuda3std6ranges3__45__cpo8distanceE - _ZN34_INTERNAL_2e5d0561_4_k_cu_9787c6724cuda3std3__47nulloptE)
_ZN34_INTERNAL_2e5d0561_4_k_cu_9787c6724cuda3std3__47nulloptE:
	.zero		1
	.type		_ZN34_INTERNAL_2e5d0561_4_k_cu_9787c6724cuda3std6ranges3__45__cpo8distanceE,@object
	.size		_ZN34_INTERNAL_2e5d0561_4_k_cu_9787c6724cuda3std6ranges3__45__cpo8distanceE,(_ZN34_INTERNAL_2e5d0561_4_k_cu_9787c6726thrust24THRUST_300001_SM_1000_NS12placeholders2_6E - _ZN34_INTERNAL_2e5d0561_4_k_cu_9787c6724cuda3std6ranges3__45__cpo8distanceE)
_ZN34_INTERNAL_2e5d0561_4_k_cu_9787c6724cuda3std6ranges3__45__cpo8distanceE:
	.zero		1
	.type		_ZN34_INTERNAL_2e5d0561_4_k_cu_9787c6726thrust24THRUST_300001_SM_1000_NS12placeholders2_6E,@object
	.size		_ZN34_INTERNAL_2e5d0561_4_k_cu_9787c6726thrust24THRUST_300001_SM_1000_NS12placeholders2_6E,(_ZN34_INTERNAL_2e5d0561_4_k_cu_9787c6724cuda3std3__45__cpo4cendE - _ZN34_INTERNAL_2e5d0561_4_k_cu_9787c6726thrust24THRUST_300001_SM_1000_NS12placeholders2_6E)
_ZN34_INTERNAL_2e5d0561_4_k_cu_9787c6726thrust24THRUST_300001_SM_1000_NS12placeholders2_6E:
	.zero		1
	.type		_ZN34_INTERNAL_2e5d0561_4_k_cu_9787c6724cuda3std3__45__cpo4cendE,@object
	.size		_ZN34_INTERNAL_2e5d0561_4_k_cu_9787c6724cuda3std3__45__cpo4cendE,(_ZN34_INTERNAL_2e5d0561_4_k_cu_9787c6724cuda3std6ranges3__45__cpo4cendE - _ZN34_INTERNAL_2e5d0561_4_k_cu_9787c6724cuda3std3__45__cpo4cendE)
_ZN34_INTERNAL_2e5d0561_4_k_cu_9787c6724cuda3std3__45__cpo4cendE:
	.zero		1
	.type		_ZN34_INTERNAL_2e5d0561_4_k_cu_9787c6724cuda3std6ranges3__45__cpo4cendE,@object
	.size		_ZN34_INTERNAL_2e5d0561_4_k_cu_9787c6724cuda3std6ranges3__45__cpo4cendE,(_ZN34_INTERNAL_2e5d0561_4_k_cu_9787c6724cuda3std3__420unreachable_sentinelE - _ZN34_INTERNAL_2e5d0561_4_k_cu_9787c6724cuda3std6ranges3__45__cpo4cendE)
_ZN34_INTERNAL_2e5d0561_4_k_cu_9787c6724cuda3std6ranges3__45__cpo4cendE:
	.zero		1
	.type		_ZN34_INTERNAL_2e5d0561_4_k_cu_9787c6724cuda3std3__420unreachable_sentinelE,@object
	.size		_ZN34_INTERNAL_2e5d0561_4_k_cu_9787c6724cuda3std3__420unreachable_sentinelE,(_ZN34_INTERNAL_2e5d0561_4_k_cu_9787c6724cuda3std6ranges3__45__cpo5ssizeE - _ZN34_INTERNAL_2e5d0561_4_k_cu_9787c6724cuda3std3__420unreachable_sentinelE)
_ZN34_INTERNAL_2e5d0561_4_k_cu_9787c6724cuda3std3__420unreachable_sentinelE:
	.zero		1
	.type		_ZN34_INTERNAL_2e5d0561_4_k_cu_9787c6724cuda3std6ranges3__45__cpo5ssizeE,@object
	.size		_ZN34_INTERNAL_2e5d0561_4_k_cu_9787c6724cuda3std6ranges3__45__cpo5ssizeE,(_ZN34_INTERNAL_2e5d0561_4_k_cu_9787c6726thrust24THRUST_300001_SM_1000_NS12placeholders3_10E - _ZN34_INTERNAL_2e5d0561_4_k_cu_9787c6724cuda3std6ranges3__45__cpo5ssizeE)
_ZN34_INTERNAL_2e5d0561_4_k_cu_9787c6724cuda3std6ranges3__45__cpo5ssizeE:
	.zero		1
	.type		_ZN34_INTERNAL_2e5d0561_4_k_cu_9787c6726thrust24THRUST_300001_SM_1000_NS12placeholders3_10E,@object
	.size		_ZN34_INTERNAL_2e5d0561_4_k_cu_9787c6726thrust24THRUST_300001_SM_1000_NS12placeholders3_10E,(_ZN34_INTERNAL_2e5d0561_4_k_cu_9787c6724cuda3std3__45__cpo5crendE - _ZN34_INTERNAL_2e5d0561_4_k_cu_9787c6726thrust24THRUST_300001_SM_1000_NS12placeholders3_10E)
_ZN34_INTERNAL_2e5d0561_4_k_cu_9787c6726thrust24THRUST_300001_SM_1000_NS12placeholders3_10E:
	.zero		1
	.type		_ZN34_INTERNAL_2e5d0561_4_k_cu_9787c6724cuda3std3__45__cpo5crendE,@object
	.size		_ZN34_INTERNAL_2e5d0561_4_k_cu_9787c6724cuda3std3__45__cpo5crendE,(_ZN34_INTERNAL_2e5d0561_4_k_cu_9787c6724cuda3std6ranges3__45__cpo4prevE - _ZN34_INTERNAL_2e5d0561_4_k_cu_9787c6724cuda3std3__45__cpo5crendE)
_ZN34_INTERNAL_2e5d0561_4_k_cu_9787c6724cuda3std3__45__cpo5crendE:
	.zero		1
	.type		_ZN34_INTERNAL_2e5d0561_4_k_cu_9787c6724cuda3std6ranges3__45__cpo4prevE,@object
	.size		_ZN34_INTERNAL_2e5d0561_4_k_cu_9787c6724cuda3std6ranges3__45__cpo4prevE,(_ZN34_INTERNAL_2e5d0561_4_k_cu_9787c6724cuda3std6ranges3__45__cpo9iter_moveE - _ZN34_INTERNAL_2e5d0561_4_k_cu_9787c6724cuda3std6ranges3__45__cpo4prevE)
_ZN34_INTERNAL_2e5d0561_4_k_cu_9787c6724cuda3std6ranges3__45__cpo4prevE:
	.zero		1
	.type		_ZN34_INTERNAL_2e5d0561_4_k_cu_9787c6724cuda3std6ranges3__45__cpo9iter_moveE,@object
	.size		_ZN34_INTERNAL_2e5d0561_4_k_cu_9787c6724cuda3std6ranges3__45__cpo9iter_moveE,(_ZN34_INTERNAL_2e5d0561_4_k_cu_9787c6726thrust24THRUST_300001_SM_1000_NS12placeholders2_2E - _ZN34_INTERNAL_2e5d0561_4_k_cu_9787c6724cuda3std6ranges3__45__cpo9iter_moveE)
_ZN34_INTERNAL_2e5d0561_4_k_cu_9787c6724cuda3std6ranges3__45__cpo9iter_moveE:
	.zero		1
	.type		_ZN34_INTERNAL_2e5d0561_4_k_cu_9787c6726thrust24THRUST_300001_SM_1000_NS12placeholders2_2E,@object
	.size		_ZN34_INTERNAL_2e5d0561_4_k_cu_9787c6726thrust24THRUST_300001_SM_1000_NS12placeholders2_2E,(_ZN34_INTERNAL_2e5d0561_4_k_cu_9787c6726thrust24THRUST_300001_SM_1000_NS12placeholders2_4E - _ZN34_INTERNAL_2e5d0561_4_k_cu_9787c6726thrust24THRUST_300001_SM_1000_NS12placeholders2_2E)
_ZN34_INTERNAL_2e5d0561_4_k_cu_9787c6726thrust24THRUST_300001_SM_1000_NS12placeholders2_2E:
	.zero		1
	.type		_ZN34_INTERNAL_2e5d0561_4_k_cu_9787c6726thrust24THRUST_300001_SM_1000_NS12placeholders2_4E,@object
	.size		_ZN34_INTERNAL_2e5d0561_4_k_cu_9787c6726thrust24THRUST_300001_SM_1000_NS12placeholders2_4E,(_ZN34_INTERNAL_2e5d0561_4_k_cu_9787c6724cuda3std3__45__cpo3endE - _ZN34_INTERNAL_2e5d0561_4_k_cu_9787c6726thrust24THRUST_300001_SM_1000_NS12placeholders2_4E)
_ZN34_INTERNAL_2e5d0561_4_k_cu_9787c6726thrust24THRUST_300001_SM_1000_NS12placeholders2_4E:
	.zero		1
	.type		_ZN34_INTERNAL_2e5d0561_4_k_cu_9787c6724cuda3std3__45__cpo3endE,@object
	.size		_ZN34_INTERNAL_2e5d0561_4_k_cu_9787c6724cuda3std3__45__cpo3endE,(_ZN34_INTERNAL_2e5d0561_4_k_cu_9787c6724cuda3std6ranges3__45__cpo3endE - _ZN34_INTERNAL_2e5d0561_4_k_cu_9787c6724cuda3std3__45__cpo3endE)
_ZN34_INTERNAL_2e5d0561_4_k_cu_9787c6724cuda3std3__45__cpo3endE:
	.zero		1
	.type		_ZN34_INTERNAL_2e5d0561_4_k_cu_9787c6724cuda3std6ranges3__45__cpo3endE,@object
	.size		_ZN34_INTERNAL_2e5d0561_4_k_cu_9787c6724cuda3std6ranges3__45__cpo3endE,(_ZN34_INTERNAL_2e5d0561_4_k_cu_9787c6724cuda3std3__419piecewise_constructE - _ZN34_INTERNAL_2e5d0561_4_k_cu_9787c6724cuda3std6ranges3__45__cpo3endE)
_ZN34_INTERNAL_2e5d0561_4_k_cu_9787c6724cuda3std6ranges3__45__cpo3endE:
	.zero		1
	.type		_ZN34_INTERNAL_2e5d0561_4_k_cu_9787c6724cuda3std3__419piecewise_constructE,@object
	.size		_ZN34_INTERNAL_2e5d0561_4_k_cu_9787c6724cuda3std3__419piecewise_constructE,(_ZN34_INTERNAL_2e5d0561_4_k_cu_9787c6724cuda3std6ranges3__45__cpo5cdataE - _ZN34_INTERNAL_2e5d0561_4_k_cu_9787c6724cuda3std3__419piecewise_constructE)
_ZN34_INTERNAL_2e5d0561_4_k_cu_9787c6724cuda3std3__419piecewise_constructE:
	.zero		1
	.type		_ZN34_INTERNAL_2e5d0561_4_k_cu_9787c6724cuda3std6ranges3__45__cpo5cdataE,@object
	.size		_ZN34_INTERNAL_2e5d0561_4_k_cu_9787c6724cuda3std6ranges3__45__cpo5cdataE,(_ZN34_INTERNAL_2e5d0561_4_k_cu_9787c6726thrust24THRUST_300001_SM_1000_NS12placeholders2_8E - _ZN34_INTERNAL_2e5d0561_4_k_cu_9787c6724cuda3std6ranges3__45__cpo5cdataE)
_ZN34_INTERNAL_2e5d0561_4_k_cu_9787c6724cuda3std6ranges3__45__cpo5cdataE:
	.zero		1
	.type		_ZN34_INTERNAL_2e5d0561_4_k_cu_9787c6726thrust24THRUST_300001_SM_1000_NS12placeholders2_8E,@object
	.size		_ZN34_INTERNAL_2e5d0561_4_k_cu_9787c6726thrust24THRUST_300001_SM_1000_NS12placeholders2_8E,(_ZN34_INTERNAL_2e5d0561_4_k_cu_9787c6724cuda3std3__45__cpo4rendE - _ZN34_INTERNAL_2e5d0561_4_k_cu_9787c6726thrust24THRUST_300001_SM_1000_NS12placeholders2_8E)
_ZN34_INTERNAL_2e5d0561_4_k_cu_9787c6726thrust24THRUST_300001_SM_1000_NS12placeholders2_8E:
	.zero		1
	.type		_ZN34_INTERNAL_2e5d0561_4_k_cu_9787c6724cuda3std3__45__cpo4rendE,@object
	.size		_ZN34_INTERNAL_2e5d0561_4_k_cu_9787c6724cuda3std3__45__cpo4rendE,(_ZN34_INTERNAL_2e5d0561_4_k_cu_9787c6724cuda3std6ranges3__45__cpo9iter_swapE - _ZN34_INTERNAL_2e5d0561_4_k_cu_9787c6724cuda3std3__45__cpo4rendE)
_ZN34_INTERNAL_2e5d0561_4_k_cu_9787c6724cuda3std3__45__cpo4rendE:
	.zero		1
	.type		_ZN34_INTERNAL_2e5d0561_4_k_cu_9787c6724cuda3std6ranges3__45__cpo9iter_swapE,@object
	.size		_ZN34_INTERNAL_2e5d0561_4_k_cu_9787c6724cuda3std6ranges3__45__cpo9iter_swapE,(_ZN34_INTERNAL_2e5d0561_4_k_cu_9787c6724cuda3std3__48unexpectE - _ZN34_INTERNAL_2e5d0561_4_k_cu_9787c6724cuda3std6ranges3__45__cpo9iter_swapE)
_ZN34_INTERNAL_2e5d0561_4_k_cu_9787c6724cuda3std6ranges3__45__cpo9iter_swapE:
	.zero		1
	.type		_ZN34_INTERNAL_2e5d0561_4_k_cu_9787c6724cuda3std3__48unexpectE,@object
	.size		_ZN34_INTERNAL_2e5d0561_4_k_cu_9787c6724cuda3std3__48unexpectE,(_ZN34_INTERNAL_2e5d0561_4_k_cu_9787c6726thrust24THRUST_300001_SM_1000_NS6system6detail10sequential3seqE - _ZN34_INTERNAL_2e5d0561_4_k_cu_9787c6724cuda3std3__48unexpectE)
_ZN34_INTERNAL_2e5d0561_4_k_cu_9787c6724cuda3std3__48unexpectE:
	.zero		1
	.type		_ZN34_INTERNAL_2e5d0561_4_k_cu_9787c6726thrust24THRUST_300001_SM_1000_NS6system6detail10sequential3seqE,@object
	.size		_ZN34_INTERNAL_2e5d0561_4_k_cu_9787c6726thrust24THRUST_300001_SM_1000_NS6system6detail10sequential3seqE,(.L_29 - _ZN34_INTERNAL_2e5d0561_4_k_cu_9787c6726thrust24THRUST_300001_SM_1000_NS6system6detail10sequential3seqE)
_ZN34_INTERNAL_2e5d0561_4_k_cu_9787c6726thrust24THRUST_300001_SM_1000_NS6system6detail10sequential3seqE:
	.zero		1
.L_29:


//--------------------- .nv.shared._Z14distribution30PfS_PiS_ --------------------------
	.section	.nv.shared._Z14distribution30PfS_PiS_,"aw",@nobits
	.sectionflags	@""
	.align	4
.nv.shared._Z14distribution30PfS_PiS_:
	.zero		1448


//--------------------- .nv.constant0._ZN3cub18CUB_300001_SM_10006detail11EmptyKernelIvEEvv --------------------------
	.section	.nv.constant0._ZN3cub18CUB_300001_SM_10006detail11EmptyKernelIvEEvv,"a",@progbits
	.sectionflags	@""
	.align	4
.nv.constant0._ZN3cub18CUB_300001_SM_10006detail11EmptyKernelIvEEvv:
	.zero		896


//--------------------- .nv.constant0._Z14distribution30PfS_PiS_ --------------------------
	.section	.nv.constant0._Z14distribution30PfS_PiS_,"a",@progbits
	.sectionflags	@""
	.align	4
.nv.constant0._Z14distribution30PfS_PiS_:
	.zero		928


//--------------------- SYMBOLS --------------------------

	.type		.nv.reservedSmem.offset0,@object
	.size		.nv.reservedSmem.offset0,0x4
	.type		.nv.reservedSmem.cap,@object
	.size		.nv.reservedSmem.cap,0x4
